//
// Generated by NVIDIA NVVM Compiler
//
// Compiler Build ID: CL-36424714
// Cuda compilation tools, release 13.0, V13.0.88
// Based on NVVM 20.0.0
//

.version 9.0
.target sm_100
.address_size 64

	// .globl	_Z13matrixMulCUDAILi128ELi128ELi8ELi8ELi8ELb1EEvPfS0_S0_iii
// _ZZ13matrixMulCUDAILi128ELi128ELi8ELi8ELi8ELb1EEvPfS0_S0_iiiE8a_shared has been demoted
// _ZZ13matrixMulCUDAILi128ELi128ELi8ELi8ELi8ELb1EEvPfS0_S0_iiiE8b_shared has been demoted

.visible .entry _Z13matrixMulCUDAILi128ELi128ELi8ELi8ELi8ELb1EEvPfS0_S0_iii(
	.param .u64 .ptr .align 1 _Z13matrixMulCUDAILi128ELi128ELi8ELi8ELi8ELb1EEvPfS0_S0_iii_param_0,
	.param .u64 .ptr .align 1 _Z13matrixMulCUDAILi128ELi128ELi8ELi8ELi8ELb1EEvPfS0_S0_iii_param_1,
	.param .u64 .ptr .align 1 _Z13matrixMulCUDAILi128ELi128ELi8ELi8ELi8ELb1EEvPfS0_S0_iii_param_2,
	.param .u32 _Z13matrixMulCUDAILi128ELi128ELi8ELi8ELi8ELb1EEvPfS0_S0_iii_param_3,
	.param .u32 _Z13matrixMulCUDAILi128ELi128ELi8ELi8ELi8ELb1EEvPfS0_S0_iii_param_4,
	.param .u32 _Z13matrixMulCUDAILi128ELi128ELi8ELi8ELi8ELb1EEvPfS0_S0_iii_param_5
)
{
	.reg .pred 	%p<5>;
	.reg .b32 	%r<127>;
	.reg .b32 	%f<691>;
	.reg .b64 	%rd<43>;
	// demoted variable
	.shared .align 4 .b8 _ZZ13matrixMulCUDAILi128ELi128ELi8ELi8ELi8ELb1EEvPfS0_S0_iiiE8a_shared[8192];
	// demoted variable
	.shared .align 4 .b8 _ZZ13matrixMulCUDAILi128ELi128ELi8ELi8ELi8ELb1EEvPfS0_S0_iiiE8b_shared[8192];
	ld.param.u64 	%rd2, [_Z13matrixMulCUDAILi128ELi128ELi8ELi8ELi8ELb1EEvPfS0_S0_iii_param_1];
	ld.param.u64 	%rd3, [_Z13matrixMulCUDAILi128ELi128ELi8ELi8ELi8ELb1EEvPfS0_S0_iii_param_2];
	ld.param.u32 	%r21, [_Z13matrixMulCUDAILi128ELi128ELi8ELi8ELi8ELb1EEvPfS0_S0_iii_param_4];
	ld.param.u32 	%r22, [_Z13matrixMulCUDAILi128ELi128ELi8ELi8ELi8ELb1EEvPfS0_S0_iii_param_5];
	cvta.to.global.u64 	%rd4, %rd3;
	cvta.to.global.u64 	%rd5, %rd2;
	mov.u32 	%r24, %ctaid.x;
	mov.u32 	%r25, %ctaid.y;
	mov.u32 	%r26, %tid.x;
	mov.u32 	%r27, %tid.y;
	mov.u32 	%r28, %ntid.x;
	mad.lo.s32 	%r29, %r27, %r28, %r26;
	mul.lo.s32 	%r30, %r25, %r22;
	shl.b32 	%r31, %r30, 7;
	mul.wide.u32 	%rd6, %r31, 4;
	add.s64 	%rd7, %rd5, %rd6;
	shl.b32 	%r32, %r24, 7;
	mul.wide.u32 	%rd8, %r32, 4;
	add.s64 	%rd9, %rd4, %rd8;
	shr.u32 	%r33, %r29, 1;
	shr.u32 	%r34, %r29, 5;
	shl.b32 	%r35, %r29, 2;
	and.b32  	%r36, %r35, 4;
	mad.lo.s32 	%r1, %r22, %r33, %r36;
	mul.wide.s32 	%rd10, %r1, 4;
	add.s64 	%rd11, %rd7, %rd10;
	ld.global.v4.f32 	{%f386, %f387, %f388, %f389}, [%rd11];
	shl.b32 	%r37, %r29, 11;
	and.b32  	%r38, %r37, 2048;
	mov.u32 	%r39, _ZZ13matrixMulCUDAILi128ELi128ELi8ELi8ELi8ELb1EEvPfS0_S0_iiiE8a_shared;
	add.s32 	%r40, %r39, %r38;
	shl.b32 	%r41, %r33, 2;
	add.s32 	%r42, %r40, %r41;
	st.shared.f32 	[%r42], %f386;
	st.shared.f32 	[%r42+512], %f387;
	st.shared.f32 	[%r42+1024], %f388;
	st.shared.f32 	[%r42+1536], %f389;
	shl.b32 	%r43, %r34, 9;
	mov.u32 	%r44, _ZZ13matrixMulCUDAILi128ELi128ELi8ELi8ELi8ELb1EEvPfS0_S0_iiiE8b_shared;
	add.s32 	%r45, %r44, %r43;
	shl.b32 	%r46, %r29, 4;
	and.b32  	%r47, %r46, 496;
	add.s32 	%r48, %r45, %r47;
	and.b32  	%r49, %r35, 124;
	mad.lo.s32 	%r50, %r21, %r34, %r49;
	mul.wide.s32 	%rd12, %r50, 4;
	add.s64 	%rd13, %rd9, %rd12;
	ld.global.v4.f32 	{%f390, %f391, %f392, %f393}, [%rd13];
	st.shared.v4.f32 	[%r48], {%f390, %f391, %f392, %f393};
	bar.sync 	0;
	setp.lt.s32 	%p1, %r22, 9;
	mov.b32 	%r124, 0;
	mov.f32 	%f499, 0f00000000;
	mov.f32 	%f500, %f499;
	mov.f32 	%f501, %f499;
	mov.f32 	%f502, %f499;
	mov.f32 	%f503, %f499;
	mov.f32 	%f504, %f499;
	mov.f32 	%f505, %f499;
	mov.f32 	%f506, %f499;
	mov.f32 	%f507, %f499;
	mov.f32 	%f508, %f499;
	mov.f32 	%f509, %f499;
	mov.f32 	%f510, %f499;
	mov.f32 	%f511, %f499;
	mov.f32 	%f512, %f499;
	mov.f32 	%f513, %f499;
	mov.f32 	%f514, %f499;
	mov.f32 	%f515, %f499;
	mov.f32 	%f516, %f499;
	mov.f32 	%f517, %f499;
	mov.f32 	%f518, %f499;
	mov.f32 	%f519, %f499;
	mov.f32 	%f520, %f499;
	mov.f32 	%f521, %f499;
	mov.f32 	%f522, %f499;
	mov.f32 	%f523, %f499;
	mov.f32 	%f524, %f499;
	mov.f32 	%f525, %f499;
	mov.f32 	%f526, %f499;
	mov.f32 	%f527, %f499;
	mov.f32 	%f528, %f499;
	mov.f32 	%f529, %f499;
	mov.f32 	%f530, %f499;
	mov.f32 	%f531, %f499;
	mov.f32 	%f532, %f499;
	mov.f32 	%f533, %f499;
	mov.f32 	%f534, %f499;
	mov.f32 	%f535, %f499;
	mov.f32 	%f536, %f499;
	mov.f32 	%f537, %f499;
	mov.f32 	%f538, %f499;
	mov.f32 	%f539, %f499;
	mov.f32 	%f540, %f499;
	mov.f32 	%f541, %f499;
	mov.f32 	%f542, %f499;
	mov.f32 	%f543, %f499;
	mov.f32 	%f544, %f499;
	mov.f32 	%f545, %f499;
	mov.f32 	%f546, %f499;
	mov.f32 	%f547, %f499;
	mov.f32 	%f548, %f499;
	mov.f32 	%f549, %f499;
	mov.f32 	%f550, %f499;
	mov.f32 	%f551, %f499;
	mov.f32 	%f552, %f499;
	mov.f32 	%f553, %f499;
	mov.f32 	%f554, %f499;
	mov.f32 	%f555, %f499;
	mov.f32 	%f556, %f499;
	mov.f32 	%f557, %f499;
	mov.f32 	%f558, %f499;
	mov.f32 	%f559, %f499;
	mov.f32 	%f560, %f499;
	mov.f32 	%f561, %f499;
	mov.f32 	%f562, %f499;
	@%p1 bra 	$L__BB0_5;
	mov.b32 	%r120, 1;
	mov.b32 	%r119, 8;
	mov.f32 	%f499, 0f00000000;
$L__BB0_2:
	mov.u32 	%r124, %r120;
	ld.param.u32 	%r117, [_Z13matrixMulCUDAILi128ELi128ELi8ELi8ELi8ELb1EEvPfS0_S0_iii_param_5];
	ld.param.u32 	%r115, [_Z13matrixMulCUDAILi128ELi128ELi8ELi8ELi8ELb1EEvPfS0_S0_iii_param_4];
	ld.param.u64 	%rd42, [_Z13matrixMulCUDAILi128ELi128ELi8ELi8ELi8ELb1EEvPfS0_S0_iii_param_2];
	ld.param.u64 	%rd41, [_Z13matrixMulCUDAILi128ELi128ELi8ELi8ELi8ELb1EEvPfS0_S0_iii_param_1];
	add.s32 	%r54, %r119, %r1;
	cvta.to.global.u64 	%rd14, %rd41;
	mov.u32 	%r55, %ctaid.y;
	mul.lo.s32 	%r56, %r55, %r117;
	shl.b32 	%r57, %r56, 7;
	mul.wide.u32 	%rd15, %r57, 4;
	add.s64 	%rd16, %rd14, %rd15;
	mul.wide.u32 	%rd17, %r54, 4;
	add.s64 	%rd18, %rd16, %rd17;
	ld.global.v4.f32 	{%f395, %f396, %f397, %f398}, [%rd18];
	shl.b32 	%r58, %r124, 12;
	mov.u32 	%r59, _ZZ13matrixMulCUDAILi128ELi128ELi8ELi8ELi8ELb1EEvPfS0_S0_iiiE8a_shared;
	add.s32 	%r60, %r59, %r58;
	mov.u32 	%r61, %ntid.x;
	mov.u32 	%r62, %tid.y;
	mov.u32 	%r63, %tid.x;
	mad.lo.s32 	%r64, %r62, %r61, %r63;
	shl.b32 	%r65, %r64, 11;
	and.b32  	%r66, %r65, 2048;
	add.s32 	%r67, %r60, %r66;
	shl.b32 	%r68, %r64, 1;
	and.b32  	%r69, %r68, -4;
	add.s32 	%r70, %r67, %r69;
	st.shared.f32 	[%r70], %f395;
	st.shared.f32 	[%r70+512], %f396;
	st.shared.f32 	[%r70+1024], %f397;
	st.shared.f32 	[%r70+1536], %f398;
	shr.u32 	%r71, %r64, 5;
	shl.b32 	%r72, %r71, 9;
	mov.u32 	%r73, _ZZ13matrixMulCUDAILi128ELi128ELi8ELi8ELi8ELb1EEvPfS0_S0_iiiE8b_shared;
	add.s32 	%r74, %r73, %r72;
	shl.b32 	%r75, %r64, 4;
	and.b32  	%r76, %r75, 496;
	add.s32 	%r77, %r74, %r76;
	add.s32 	%r78, %r77, %r58;
	add.s32 	%r79, %r119, %r71;
	shl.b32 	%r80, %r64, 2;
	and.b32  	%r81, %r80, 124;
	mad.lo.s32 	%r82, %r79, %r115, %r81;
	cvta.to.global.u64 	%rd19, %rd42;
	mov.u32 	%r83, %ctaid.x;
	shl.b32 	%r84, %r83, 7;
	mul.wide.u32 	%rd20, %r84, 4;
	add.s64 	%rd21, %rd19, %rd20;
	mul.wide.s32 	%rd22, %r82, 4;
	add.s64 	%rd23, %rd21, %rd22;
	ld.global.v4.f32 	{%f399, %f400, %f401, %f402}, [%rd23];
	st.shared.v4.f32 	[%r78], {%f399, %f400, %f401, %f402};
	xor.b32  	%r85, %r58, 4096;
	shl.b32 	%r86, %r63, 5;
	add.s32 	%r87, %r86, %r73;
	add.s32 	%r88, %r87, %r85;
	add.s32 	%r122, %r88, 16;
	shl.b32 	%r89, %r62, 5;
	add.s32 	%r90, %r89, %r59;
	add.s32 	%r91, %r90, %r85;
	add.s32 	%r121, %r91, 16;
	mov.b32 	%r123, 16;
$L__BB0_3:
	ld.shared.v4.f32 	{%f403, %f404, %f405, %f406}, [%r121+-16];
	ld.shared.v4.f32 	{%f407, %f408, %f409, %f410}, [%r121];
	ld.shared.v4.f32 	{%f411, %f412, %f413, %f414}, [%r122+-16];
	ld.shared.v4.f32 	{%f415, %f416, %f417, %f418}, [%r122];
	fma.rn.f32 	%f562, %f403, %f411, %f562;
	fma.rn.f32 	%f561, %f403, %f412, %f561;
	fma.rn.f32 	%f560, %f403, %f413, %f560;
	fma.rn.f32 	%f559, %f403, %f414, %f559;
	fma.rn.f32 	%f558, %f403, %f415, %f558;
	fma.rn.f32 	%f557, %f403, %f416, %f557;
	fma.rn.f32 	%f556, %f403, %f417, %f556;
	fma.rn.f32 	%f555, %f403, %f418, %f555;
	fma.rn.f32 	%f554, %f404, %f411, %f554;
	fma.rn.f32 	%f553, %f404, %f412, %f553;
	fma.rn.f32 	%f552, %f404, %f413, %f552;
	fma.rn.f32 	%f551, %f404, %f414, %f551;
	fma.rn.f32 	%f550, %f404, %f415, %f550;
	fma.rn.f32 	%f549, %f404, %f416, %f549;
	fma.rn.f32 	%f548, %f404, %f417, %f548;
	fma.rn.f32 	%f547, %f404, %f418, %f547;
	fma.rn.f32 	%f546, %f405, %f411, %f546;
	fma.rn.f32 	%f545, %f405, %f412, %f545;
	fma.rn.f32 	%f544, %f405, %f413, %f544;
	fma.rn.f32 	%f543, %f405, %f414, %f543;
	fma.rn.f32 	%f542, %f405, %f415, %f542;
	fma.rn.f32 	%f541, %f405, %f416, %f541;
	fma.rn.f32 	%f540, %f405, %f417, %f540;
	fma.rn.f32 	%f539, %f405, %f418, %f539;
	fma.rn.f32 	%f538, %f406, %f411, %f538;
	fma.rn.f32 	%f537, %f406, %f412, %f537;
	fma.rn.f32 	%f536, %f406, %f413, %f536;
	fma.rn.f32 	%f535, %f406, %f414, %f535;
	fma.rn.f32 	%f534, %f406, %f415, %f534;
	fma.rn.f32 	%f533, %f406, %f416, %f533;
	fma.rn.f32 	%f532, %f406, %f417, %f532;
	fma.rn.f32 	%f531, %f406, %f418, %f531;
	fma.rn.f32 	%f530, %f407, %f411, %f530;
	fma.rn.f32 	%f529, %f407, %f412, %f529;
	fma.rn.f32 	%f528, %f407, %f413, %f528;
	fma.rn.f32 	%f527, %f407, %f414, %f527;
	fma.rn.f32 	%f526, %f407, %f415, %f526;
	fma.rn.f32 	%f525, %f407, %f416, %f525;
	fma.rn.f32 	%f524, %f407, %f417, %f524;
	fma.rn.f32 	%f523, %f407, %f418, %f523;
	fma.rn.f32 	%f522, %f408, %f411, %f522;
	fma.rn.f32 	%f521, %f408, %f412, %f521;
	fma.rn.f32 	%f520, %f408, %f413, %f520;
	fma.rn.f32 	%f519, %f408, %f414, %f519;
	fma.rn.f32 	%f518, %f408, %f415, %f518;
	fma.rn.f32 	%f517, %f408, %f416, %f517;
	fma.rn.f32 	%f516, %f408, %f417, %f516;
	fma.rn.f32 	%f515, %f408, %f418, %f515;
	fma.rn.f32 	%f514, %f409, %f411, %f514;
	fma.rn.f32 	%f513, %f409, %f412, %f513;
	fma.rn.f32 	%f512, %f409, %f413, %f512;
	fma.rn.f32 	%f511, %f409, %f414, %f511;
	fma.rn.f32 	%f510, %f409, %f415, %f510;
	fma.rn.f32 	%f509, %f409, %f416, %f509;
	fma.rn.f32 	%f508, %f409, %f417, %f508;
	fma.rn.f32 	%f507, %f409, %f418, %f507;
	fma.rn.f32 	%f506, %f410, %f411, %f506;
	fma.rn.f32 	%f505, %f410, %f412, %f505;
	fma.rn.f32 	%f504, %f410, %f413, %f504;
	fma.rn.f32 	%f503, %f410, %f414, %f503;
	fma.rn.f32 	%f502, %f410, %f415, %f502;
	fma.rn.f32 	%f501, %f410, %f416, %f501;
	fma.rn.f32 	%f500, %f410, %f417, %f500;
	fma.rn.f32 	%f499, %f410, %f418, %f499;
	add.s32 	%r123, %r123, 512;
	add.s32 	%r122, %r122, 512;
	add.s32 	%r121, %r121, 512;
	setp.ne.s32 	%p2, %r123, 4112;
	@%p2 bra 	$L__BB0_3;
	ld.param.u32 	%r118, [_Z13matrixMulCUDAILi128ELi128ELi8ELi8ELi8ELb1EEvPfS0_S0_iii_param_5];
	xor.b32  	%r120, %r124, 1;
	bar.sync 	0;
	add.s32 	%r119, %r119, 8;
	setp.lt.s32 	%p3, %r119, %r118;
	@%p3 bra 	$L__BB0_2;
$L__BB0_5:
	mov.u32 	%r93, %tid.y;
	shl.b32 	%r94, %r93, 5;
	mov.u32 	%r95, %tid.x;
	shl.b32 	%r96, %r95, 5;
	shl.b32 	%r97, %r124, 12;
	add.s32 	%r98, %r97, %r94;
	mov.u32 	%r99, _ZZ13matrixMulCUDAILi128ELi128ELi8ELi8ELi8ELb1EEvPfS0_S0_iiiE8a_shared;
	add.s32 	%r15, %r99, %r98;
	add.s32 	%r100, %r97, %r96;
	mov.u32 	%r101, _ZZ13matrixMulCUDAILi128ELi128ELi8ELi8ELi8ELb1EEvPfS0_S0_iiiE8b_shared;
	add.s32 	%r102, %r100, %r101;
	add.s32 	%r125, %r102, 16;
	mov.b32 	%r126, 16;
$L__BB0_6:
	add.s32 	%r103, %r15, %r126;
	ld.shared.v4.f32 	{%f419, %f420, %f421, %f422}, [%r103+-16];
	ld.shared.v4.f32 	{%f423, %f424, %f425, %f426}, [%r103];
	ld.shared.v4.f32 	{%f427, %f428, %f429, %f430}, [%r125+-16];
	ld.shared.v4.f32 	{%f431, %f432, %f433, %f434}, [%r125];
	fma.rn.f32 	%f562, %f419, %f427, %f562;
	fma.rn.f32 	%f561, %f419, %f428, %f561;
	fma.rn.f32 	%f560, %f419, %f429, %f560;
	fma.rn.f32 	%f559, %f419, %f430, %f559;
	fma.rn.f32 	%f558, %f419, %f431, %f558;
	fma.rn.f32 	%f557, %f419, %f432, %f557;
	fma.rn.f32 	%f556, %f419, %f433, %f556;
	fma.rn.f32 	%f555, %f419, %f434, %f555;
	fma.rn.f32 	%f554, %f420, %f427, %f554;
	fma.rn.f32 	%f553, %f420, %f428, %f553;
	fma.rn.f32 	%f552, %f420, %f429, %f552;
	fma.rn.f32 	%f551, %f420, %f430, %f551;
	fma.rn.f32 	%f550, %f420, %f431, %f550;
	fma.rn.f32 	%f549, %f420, %f432, %f549;
	fma.rn.f32 	%f548, %f420, %f433, %f548;
	fma.rn.f32 	%f547, %f420, %f434, %f547;
	fma.rn.f32 	%f546, %f421, %f427, %f546;
	fma.rn.f32 	%f545, %f421, %f428, %f545;
	fma.rn.f32 	%f544, %f421, %f429, %f544;
	fma.rn.f32 	%f543, %f421, %f430, %f543;
	fma.rn.f32 	%f542, %f421, %f431, %f542;
	fma.rn.f32 	%f541, %f421, %f432, %f541;
	fma.rn.f32 	%f540, %f421, %f433, %f540;
	fma.rn.f32 	%f539, %f421, %f434, %f539;
	fma.rn.f32 	%f538, %f422, %f427, %f538;
	fma.rn.f32 	%f537, %f422, %f428, %f537;
	fma.rn.f32 	%f536, %f422, %f429, %f536;
	fma.rn.f32 	%f535, %f422, %f430, %f535;
	fma.rn.f32 	%f534, %f422, %f431, %f534;
	fma.rn.f32 	%f533, %f422, %f432, %f533;
	fma.rn.f32 	%f532, %f422, %f433, %f532;
	fma.rn.f32 	%f531, %f422, %f434, %f531;
	fma.rn.f32 	%f530, %f423, %f427, %f530;
	fma.rn.f32 	%f529, %f423, %f428, %f529;
	fma.rn.f32 	%f528, %f423, %f429, %f528;
	fma.rn.f32 	%f527, %f423, %f430, %f527;
	fma.rn.f32 	%f526, %f423, %f431, %f526;
	fma.rn.f32 	%f525, %f423, %f432, %f525;
	fma.rn.f32 	%f524, %f423, %f433, %f524;
	fma.rn.f32 	%f523, %f423, %f434, %f523;
	fma.rn.f32 	%f522, %f424, %f427, %f522;
	fma.rn.f32 	%f521, %f424, %f428, %f521;
	fma.rn.f32 	%f520, %f424, %f429, %f520;
	fma.rn.f32 	%f519, %f424, %f430, %f519;
	fma.rn.f32 	%f518, %f424, %f431, %f518;
	fma.rn.f32 	%f517, %f424, %f432, %f517;
	fma.rn.f32 	%f516, %f424, %f433, %f516;
	fma.rn.f32 	%f515, %f424, %f434, %f515;
	fma.rn.f32 	%f514, %f425, %f427, %f514;
	fma.rn.f32 	%f513, %f425, %f428, %f513;
	fma.rn.f32 	%f512, %f425, %f429, %f512;
	fma.rn.f32 	%f511, %f425, %f430, %f511;
	fma.rn.f32 	%f510, %f425, %f431, %f510;
	fma.rn.f32 	%f509, %f425, %f432, %f509;
	fma.rn.f32 	%f508, %f425, %f433, %f508;
	fma.rn.f32 	%f507, %f425, %f434, %f507;
	fma.rn.f32 	%f506, %f426, %f427, %f506;
	fma.rn.f32 	%f505, %f426, %f428, %f505;
	fma.rn.f32 	%f504, %f426, %f429, %f504;
	fma.rn.f32 	%f503, %f426, %f430, %f503;
	fma.rn.f32 	%f502, %f426, %f431, %f502;
	fma.rn.f32 	%f501, %f426, %f432, %f501;
	fma.rn.f32 	%f500, %f426, %f433, %f500;
	fma.rn.f32 	%f499, %f426, %f434, %f499;
	add.s32 	%r126, %r126, 512;
	add.s32 	%r125, %r125, 512;
	setp.ne.s32 	%p4, %r126, 4112;
	@%p4 bra 	$L__BB0_6;
	ld.param.u32 	%r116, [_Z13matrixMulCUDAILi128ELi128ELi8ELi8ELi8ELb1EEvPfS0_S0_iii_param_4];
	ld.param.u64 	%rd40, [_Z13matrixMulCUDAILi128ELi128ELi8ELi8ELi8ELb1EEvPfS0_S0_iii_param_0];
	mov.u32 	%r104, %tid.x;
	shl.b32 	%r105, %r104, 3;
	mov.u32 	%r106, %tid.y;
	cvta.to.global.u64 	%rd24, %rd40;
	mov.u32 	%r107, %ctaid.y;
	mul.lo.s32 	%r108, %r107, %r116;
	shl.b32 	%r109, %r108, 7;
	cvt.s64.s32 	%rd25, %r109;
	mov.u32 	%r110, %ctaid.x;
	shl.b32 	%r111, %r110, 7;
	cvt.u64.u32 	%rd26, %r111;
	add.s64 	%rd27, %rd25, %rd26;
	mul.lo.s32 	%r112, %r106, %r116;
	shl.b32 	%r113, %r112, 3;
	add.s32 	%r114, %r113, %r105;
	cvt.s64.s32 	%rd28, %r114;
	add.s64 	%rd29, %rd27, %rd28;
	shl.b64 	%rd30, %rd29, 2;
	add.s64 	%rd31, %rd24, %rd30;
	st.global.v4.f32 	[%rd31], {%f562, %f561, %f560, %f559};
	st.global.v4.f32 	[%rd31+16], {%f558, %f557, %f556, %f555};
	mul.wide.s32 	%rd32, %r116, 4;
	add.s64 	%rd33, %rd31, %rd32;
	st.global.v4.f32 	[%rd33], {%f554, %f553, %f552, %f551};
	st.global.v4.f32 	[%rd33+16], {%f550, %f549, %f548, %f547};
	add.s64 	%rd34, %rd33, %rd32;
	st.global.v4.f32 	[%rd34], {%f546, %f545, %f544, %f543};
	st.global.v4.f32 	[%rd34+16], {%f542, %f541, %f540, %f539};
	add.s64 	%rd35, %rd34, %rd32;
	st.global.v4.f32 	[%rd35], {%f538, %f537, %f536, %f535};
	st.global.v4.f32 	[%rd35+16], {%f534, %f533, %f532, %f531};
	add.s64 	%rd36, %rd35, %rd32;
	st.global.v4.f32 	[%rd36], {%f530, %f529, %f528, %f527};
	st.global.v4.f32 	[%rd36+16], {%f526, %f525, %f524, %f523};
	add.s64 	%rd37, %rd36, %rd32;
	st.global.v4.f32 	[%rd37], {%f522, %f521, %f520, %f519};
	st.global.v4.f32 	[%rd37+16], {%f518, %f517, %f516, %f515};
	add.s64 	%rd38, %rd37, %rd32;
	st.global.v4.f32 	[%rd38], {%f514, %f513, %f512, %f511};
	st.global.v4.f32 	[%rd38+16], {%f510, %f509, %f508, %f507};
	add.s64 	%rd39, %rd38, %rd32;
	st.global.v4.f32 	[%rd39], {%f506, %f505, %f504, %f503};
	st.global.v4.f32 	[%rd39+16], {%f502, %f501, %f500, %f499};
	ret;

}


// ===== COMPILED SASS (sm_100) =====

	.target	sm_100

	.elftype	@"ET_EXEC"


//--------------------- .note.nv.tkinfo           --------------------------
	.section	.note.nv.tkinfo,"",@"SHT_NOTE"
	.sectionflags	@"SHF_NOTE_NV_TKINFO"
	.tkinfo
        /*0018*/ 	.word	0x00000002
        /*0030*/ 	.string	""
        /*0030*/ 	.string	"ptxas"
        /*0030*/ 	.string	"Cuda compilation tools, release 13.0, V13.0.88"
        /*0030*/ 	.string	"Build cuda_13.0.r13.0/compiler.36424714_0"
        /*0030*/ 	.string	"-arch sm_100 -m 64 "



//--------------------- .note.nv.cuinfo           --------------------------
	.section	.note.nv.cuinfo,"",@"SHT_NOTE"
	.sectionflags	@"SHF_NOTE_NV_CUINFO"
        /*0018*/ 	.short	0x0002
        /*001a*/ 	.short	0x0064
        /*001c*/ 	.short	0x0082
	.zero		2


//--------------------- .nv.info                  --------------------------
	.section	.nv.info,"",@"SHT_CUDA_INFO"
	.align	4


	//----- nvinfo : EIATTR_REGCOUNT
	.align		4
        /*0000*/ 	.byte	0x04, 0x2f
        /*0002*/ 	.short	(.L_1 - .L_0)
	.align		4
.L_0:
        /*0004*/ 	.word	index@(_Z13matrixMulCUDAILi128ELi128ELi8ELi8ELi8ELb1EEvPfS0_S0_iii)
        /*0008*/ 	.word	0x00000065


	//----- nvinfo : EIATTR_FRAME_SIZE
	.align		4
.L_1:
        /*000c*/ 	.byte	0x04, 0x11
        /*000e*/ 	.short	(.L_3 - .L_2)
	.align		4
.L_2:
        /*0010*/ 	.word	index@(_Z13matrixMulCUDAILi128ELi128ELi8ELi8ELi8ELb1EEvPfS0_S0_iii)
        /*0014*/ 	.word	0x00000000


	//----- nvinfo : EIATTR_MIN_STACK_SIZE
	.align		4
.L_3:
        /*0018*/ 	.byte	0x04, 0x12
        /*001a*/ 	.short	(.L_5 - .L_4)
	.align		4
.L_4:
        /*001c*/ 	.word	index@(_Z13matrixMulCUDAILi128ELi128ELi8ELi8ELi8ELb1EEvPfS0_S0_iii)
        /*0020*/ 	.word	0x00000000
.L_5:


//--------------------- .nv.compat                --------------------------
	.section	.nv.compat,"",@"SHT_CUDA_COMPAT_INFO"
	.align	4
        /*0000*/ 	.byte	0x02, 0x09, 0x00, 0x00, 0x02, 0x02, 0x01, 0x00, 0x02, 0x05, 0x05, 0x00, 0x03, 0x07, 0x01, 0x01
        /*0010*/ 	.byte	0x02, 0x03, 0x00, 0x00, 0x02, 0x06, 0x01, 0x00, 0x04, 0x0b, 0x08, 0x00, 0x09, 0x00, 0x00, 0x00
        /*0020*/ 	.byte	0x00, 0x00, 0x00, 0x00


//--------------------- .nv.info._Z13matrixMulCUDAILi128ELi128ELi8ELi8ELi8ELb1EEvPfS0_S0_iii --------------------------
	.section	.nv.info._Z13matrixMulCUDAILi128ELi128ELi8ELi8ELi8ELb1EEvPfS0_S0_iii,"",@"SHT_CUDA_INFO"
	.sectionflags	@""
	.align	4


	//----- nvinfo : EIATTR_CUDA_API_VERSION
	.align		4
        /*0000*/ 	.byte	0x04, 0x37
        /*0002*/ 	.short	(.L_7 - .L_6)
.L_6:
        /*0004*/ 	.word	0x00000082


	//----- nvinfo : EIATTR_KPARAM_INFO
	.align		4
.L_7:
        /*0008*/ 	.byte	0x04, 0x17
        /*000a*/ 	.short	(.L_9 - .L_8)
.L_8:
        /*000c*/ 	.word	0x00000000
        /*0010*/ 	.short	0x0005
        /*0012*/ 	.short	0x0020
        /*0014*/ 	.byte	0x00, 0xf0, 0x11, 0x00


	//----- nvinfo : EIATTR_KPARAM_INFO
	.align		4
.L_9:
        /*0018*/ 	.byte	0x04, 0x17
        /*001a*/ 	.short	(.L_11 - .L_10)
.L_10:
        /*001c*/ 	.word	0x00000000
        /*0020*/ 	.short	0x0004
        /*0022*/ 	.short	0x001c
        /*0024*/ 	.byte	0x00, 0xf0, 0x11, 0x00


	//----- nvinfo : EIATTR_KPARAM_INFO
	.align		4
.L_11:
        /*0028*/ 	.byte	0x04, 0x17
        /*002a*/ 	.short	(.L_13 - .L_12)
.L_12:
        /*002c*/ 	.word	0x00000000
        /*0030*/ 	.short	0x0003
        /*0032*/ 	.short	0x0018
        /*0034*/ 	.byte	0x00, 0xf0, 0x11, 0x00


	//----- nvinfo : EIATTR_KPARAM_INFO
	.align		4
.L_13:
        /*0038*/ 	.byte	0x04, 0x17
        /*003a*/ 	.short	(.L_15 - .L_14)
.L_14:
        /*003c*/ 	.word	0x00000000
        /*0040*/ 	.short	0x0002
        /*0042*/ 	.short	0x0010
        /*0044*/ 	.byte	0x00, 0xf5, 0x21, 0x00


	//----- nvinfo : EIATTR_KPARAM_INFO
	.align		4
.L_15:
        /*0048*/ 	.byte	0x04, 0x17
        /*004a*/ 	.short	(.L_17 - .L_16)
.L_16:
        /*004c*/ 	.word	0x00000000
        /*0050*/ 	.short	0x0001
        /*0052*/ 	.short	0x0008
        /*0054*/ 	.byte	0x00, 0xf5, 0x21, 0x00


	//----- nvinfo : EIATTR_KPARAM_INFO
	.align		4
.L_17:
        /*0058*/ 	.byte	0x04, 0x17
        /*005a*/ 	.short	(.L_19 - .L_18)
.L_18:
        /*005c*/ 	.word	0x00000000
        /*0060*/ 	.short	0x0000
        /*0062*/ 	.short	0x0000
        /*0064*/ 	.byte	0x00, 0xf5, 0x21, 0x00


	//----- nvinfo : EIATTR_SPARSE_MMA_MASK
	.align		4
.L_19:
        /*0068*/ 	.byte	0x03, 0x50
        /*006a*/ 	.short	0x0000


	//----- nvinfo : EIATTR_MAXREG_COUNT
	.align		4
        /*006c*/ 	.byte	0x03, 0x1b
        /*006e*/ 	.short	0x00ff


	//----- nvinfo : EIATTR_NUM_BARRIERS
	.align		4
        /*0070*/ 	.byte	0x02, 0x4c
        /*0072*/ 	.byte	0x01
	.zero		1


	//----- nvinfo : EIATTR_MERCURY_ISA_VERSION
	.align		4
        /*0074*/ 	.byte	0x03, 0x5f
        /*0076*/ 	.short	0x0101


	//----- nvinfo : EIATTR_VRC_CTA_INIT_COUNT
	.align		4
        /*0078*/ 	.byte	0x02, 0x4a
	.zero		1
	.zero		1


	//----- nvinfo : EIATTR_EXIT_INSTR_OFFSETS
	.align		4
        /*007c*/ 	.byte	0x04, 0x1c
        /*007e*/ 	.short	(.L_21 - .L_20)


	//   ....[0]....
.L_20:
        /*0080*/ 	.word	0x00002ef0


	//----- nvinfo : EIATTR_CBANK_PARAM_SIZE
	.align		4
.L_21:
        /*0084*/ 	.byte	0x03, 0x19
        /*0086*/ 	.short	0x0024


	//----- nvinfo : EIATTR_PARAM_CBANK
	.align		4
        /*0088*/ 	.byte	0x04, 0x0a
        /*008a*/ 	.short	(.L_23 - .L_22)
	.align		4
.L_22:
        /*008c*/ 	.word	index@(.nv.constant0._Z13matrixMulCUDAILi128ELi128ELi8ELi8ELi8ELb1EEvPfS0_S0_iii)
        /*0090*/ 	.short	0x0380
        /*0092*/ 	.short	0x0024


	//----- nvinfo : EIATTR_SW_WAR
	.align		4
.L_23:
        /*0094*/ 	.byte	0x04, 0x36
        /*0096*/ 	.short	(.L_25 - .L_24)
.L_24:
        /*0098*/ 	.word	0x00000008
.L_25:


//--------------------- .nv.callgraph             --------------------------
	.section	.nv.callgraph,"",@"SHT_CUDA_CALLGRAPH"
	.align	4
	.sectionentsize	8
	.align		4
        /*0000*/ 	.word	0x00000000
	.align		4
        /*0004*/ 	.word	0xffffffff
	.align		4
        /*0008*/ 	.word	0x00000000
	.align		4
        /*000c*/ 	.word	0xfffffffe
	.align		4
        /*0010*/ 	.word	0x00000000
	.align		4
        /*0014*/ 	.word	0xfffffffd
	.align		4
        /*0018*/ 	.word	0x00000000
	.align		4
        /*001c*/ 	.word	0xfffffffc


//--------------------- .text._Z13matrixMulCUDAILi128ELi128ELi8ELi8ELi8ELb1EEvPfS0_S0_iii --------------------------
	.section	.text._Z13matrixMulCUDAILi128ELi128ELi8ELi8ELi8ELb1EEvPfS0_S0_iii,"ax",@progbits
	.align	128
        .global         _Z13matrixMulCUDAILi128ELi128ELi8ELi8ELi8ELb1EEvPfS0_S0_iii
        .type           _Z13matrixMulCUDAILi128ELi128ELi8ELi8ELi8ELb1EEvPfS0_S0_iii,@function
        .size           _Z13matrixMulCUDAILi128ELi128ELi8ELi8ELi8ELb1EEvPfS0_S0_iii,(.L_x_5 - _Z13matrixMulCUDAILi128ELi128ELi8ELi8ELi8ELb1EEvPfS0_S0_iii)
        .other          _Z13matrixMulCUDAILi128ELi128ELi8ELi8ELi8ELb1EEvPfS0_S0_iii,@"STO_CUDA_ENTRY STV_DEFAULT"
_Z13matrixMulCUDAILi128ELi128ELi8ELi8ELi8ELb1EEvPfS0_S0_iii:
.text._Z13matrixMulCUDAILi128ELi128ELi8ELi8ELi8ELb1EEvPfS0_S0_iii:
[----:B------:R-:W-:Y:S01]  /*0000*/  LDC R1, c[0x0][0x37c] ;  /* 0x0000df00ff017b82 */ /* 0x000fe20000000800 */
[----:B------:R-:W0:Y:S07]  /*0010*/  S2R R0, SR_TID.X ;  /* 0x0000000000007919 */ /* 0x000e2e0000002100 */
[----:B------:R-:W1:Y:S01]  /*0020*/  S2UR UR9, SR_CTAID.Y ;  /* 0x00000000000979c3 */ /* 0x000e620000002600 */
[----:B------:R-:W0:Y:S01]  /*0030*/  LDCU UR7, c[0x0][0x360] ;  /* 0x00006c00ff0777ac */ /* 0x000e220008000800 */
[----:B------:R-:W0:Y:S01]  /*0040*/  S2R R2, SR_TID.Y ;  /* 0x0000000000027919 */ /* 0x000e220000002200 */
[----:B------:R-:W2:Y:S05]  /*0050*/  LDCU.64 UR4, c[0x0][0x390] ;  /* 0x00007200ff0477ac */ /* 0x000eaa0008000a00 */
[----:B------:R-:W1:Y:S01]  /*0060*/  LDC R13, c[0x0][0x3a0] ;  /* 0x0000e800ff0d7b82 */ /* 0x000e620000000800 */
[----:B------:R-:W3:Y:S01]  /*0070*/  LDCU UR14, c[0x0][0x39c] ;  /* 0x00007380ff0e77ac */ /* 0x000ee20008000800 */
[----:B------:R-:W4:Y:S06]  /*0080*/  LDCU.64 UR12, c[0x0][0x358] ;  /* 0x00006b00ff0c77ac */ /* 0x000f2c0008000a00 */
[----:B------:R-:W5:Y:S08]  /*0090*/  S2UR UR6, SR_CTAID.X ;  /* 0x00000000000679c3 */ /* 0x000f700000002500 */
[----:B------:R-:W3:Y:S01]  /*00a0*/  LDC.64 R4, c[0x0][0x388] ;  /* 0x0000e200ff047b82 */ /* 0x000ee20000000a00 */
[----:B-1----:R-:W-:-:S02]  /*00b0*/  IMAD R3, R13, UR9, RZ ;  /* 0x000000090d037c24 */ /* 0x002fc4000f8e02ff */
[----:B0-----:R-:W-:-:S03]  /*00c0*/  IMAD R8, R2, UR7, R0 ;  /* 0x0000000702087c24 */ /* 0x001fc6000f8e0200 */
[----:B------:R-:W-:Y:S01]  /*00d0*/  SHF.L.U32 R3, R3, 0x7, RZ ;  /* 0x0000000703037819 */ /* 0x000fe200000006ff */
[----:B-----5:R-:W-:Y:S01]  /*00e0*/  USHF.L.U32 UR6, UR6, 0x7, URZ ;  /* 0x0000000706067899 */ /* 0x020fe200080006ff */
[----:B------:R-:W-:Y:S02]  /*00f0*/  SHF.L.U32 R6, R8, 0x2, RZ ;  /* 0x0000000208067819 */ /* 0x000fe400000006ff */
[--C-:B------:R-:W-:Y:S01]  /*0100*/  SHF.R.U32.HI R9, RZ, 0x1, R8.reuse ;  /* 0x00000001ff097819 */ /* 0x100fe20000011608 */
[----:B--2---:R-:W-:Y:S01]  /*0110*/  UIMAD.WIDE.U32 UR4, UR6, 0x4, UR4 ;  /* 0x00000004060478a5 */ /* 0x004fe2000f8e0004 */
[C---:B------:R-:W-:Y:S02]  /*0120*/  LOP3.LUT R12, R6.reuse, 0x4, RZ, 0xc0, !PT ;  /* 0x00000004060c7812 */ /* 0x040fe400078ec0ff */
[----:B------:R-:W-:Y:S01]  /*0130*/  SHF.R.U32.HI R10, RZ, 0x5, R8 ;  /* 0x00000005ff0a7819 */ /* 0x000fe20000011608 */
[----:B---3--:R-:W-:Y:S01]  /*0140*/  IMAD.WIDE.U32 R4, R3, 0x4, R4 ;  /* 0x0000000403047825 */ /* 0x008fe200078e0004 */
[----:B------:R-:W-:-:S02]  /*0150*/  LOP3.LUT R11, R6, 0x7c, RZ, 0xc0, !PT ;  /* 0x0000007c060b7812 */ /* 0x000fc400078ec0ff */
[----:B------:R-:W-:Y:S01]  /*0160*/  MOV R6, UR4 ;  /* 0x0000000400067c02 */ /* 0x000fe20008000f00 */
[----:B------:R-:W-:Y:S01]  /*0170*/  IMAD R3, R9, R13, R12 ;  /* 0x0000000d09037224 */ /* 0x000fe200078e020c */
[----:B------:R-:W-:Y:S01]  /*0180*/  MOV R7, UR5 ;  /* 0x0000000500077c02 */ /* 0x000fe20008000f00 */
[----:B------:R-:W-:Y:S02]  /*0190*/  IMAD R11, R10, UR14, R11 ;  /* 0x0000000e0a0b7c24 */ /* 0x000fe4000f8e020b */
[----:B------:R-:W-:-:S04]  /*01a0*/  IMAD.WIDE R4, R3, 0x4, R4 ;  /* 0x0000000403047825 */ /* 0x000fc800078e0204 */
[----:B------:R-:W-:Y:S01]  /*01b0*/  IMAD.WIDE R6, R11, 0x4, R6 ;  /* 0x000000040b067825 */ /* 0x000fe200078e0206 */
[----:B----4-:R-:W2:Y:S04]  /*01c0*/  LDG.E.128 R16, desc[UR12][R4.64] ;  /* 0x0000000c04107981 */ /* 0x010ea8000c1e1d00 */
[----:B------:R0:W3:Y:S01]  /*01d0*/  LDG.E.128 R24, desc[UR12][R6.64] ;  /* 0x0000000c06187981 */ /* 0x0000e2000c1e1d00 */
[----:B------:R-:W1:Y:S01]  /*01e0*/  S2UR UR8, SR_CgaCtaId ;  /* 0x00000000000879c3 */ /* 0x000e620000008800 */
[----:B------:R-:W-:Y:S01]  /*01f0*/  UMOV UR4, 0x400 ;  /* 0x0000040000047882 */ /* 0x000fe20000000000 */
[C---:B------:R-:W-:Y:S01]  /*0200*/  SHF.L.U32 R11, R8.reuse, 0xb, RZ ;  /* 0x0000000b080b7819 */ /* 0x040fe200000006ff */
[----:B------:R-:W-:Y:S01]  /*0210*/  UIADD3 UR7, UPT, UPT, UR4, 0x2000, URZ ;  /* 0x0000200004077890 */ /* 0x000fe2000fffe0ff */
[----:B------:R-:W-:-:S02]  /*0220*/  SHF.L.U32 R12, R8, 0x4, RZ ;  /* 0x00000004080c7819 */ /* 0x000fc400000006ff */
[----:B------:R-:W-:Y:S02]  /*0230*/  CS2R R14, SRZ ;  /* 0x00000000000e7805 */ /* 0x000fe4000001ff00 */
[----:B------:R-:W-:Y:S02]  /*0240*/  LOP3.LUT R11, R11, 0x800, RZ, 0xc0, !PT ;  /* 0x000008000b0b7812 */ /* 0x000fe400078ec0ff */
[----:B------:R-:W-:Y:S02]  /*0250*/  CS2R R22, SRZ ;  /* 0x0000000000167805 */ /* 0x000fe4000001ff00 */
[----:B------:R-:W-:Y:S02]  /*0260*/  ISETP.GE.AND P0, PT, R13, 0x9, PT ;  /* 0x000000090d00780c */ /* 0x000fe40003f06270 */
[----:B0-----:R-:W-:Y:S02]  /*0270*/  CS2R R6, SRZ ;  /* 0x0000000000067805 */ /* 0x001fe4000001ff00 */
[----:B------:R-:W-:-:S02]  /*0280*/  LOP3.LUT R5, R12, 0x1f0, RZ, 0xc0, !PT ;  /* 0x000001f00c057812 */ /* 0x000fc400078ec0ff */
[----:B------:R-:W-:Y:S02]  /*0290*/  CS2R R30, SRZ ;  /* 0x00000000001e7805 */ /* 0x000fe4000001ff00 */
[----:B------:R-:W-:Y:S02]  /*02a0*/  CS2R R28, SRZ ;  /* 0x00000000001c7805 */ /* 0x000fe4000001ff00 */
[----:B------:R-:W-:Y:S02]  /*02b0*/  CS2R R34, SRZ ;  /* 0x0000000000227805 */ /* 0x000fe4000001ff00 */
[----:B------:R-:W-:Y:S02]  /*02c0*/  CS2R R32, SRZ ;  /* 0x0000000000207805 */ /* 0x000fe4000001ff00 */
[----:B------:R-:W-:Y:S02]  /*02d0*/  CS2R R38, SRZ ;  /* 0x0000000000267805 */ /* 0x000fe4000001ff00 */
[----:B------:R-:W-:-:S02]  /*02e0*/  CS2R R36, SRZ ;  /* 0x0000000000247805 */ /* 0x000fc4000001ff00 */
[----:B------:R-:W-:Y:S02]  /*02f0*/  CS2R R42, SRZ ;  /* 0x00000000002a7805 */ /* 0x000fe4000001ff00 */
[----:B------:R-:W-:Y:S02]  /*0300*/  CS2R R40, SRZ ;  /* 0x0000000000287805 */ /* 0x000fe4000001ff00 */
[----:B------:R-:W-:Y:S02]  /*0310*/  CS2R R46, SRZ ;  /* 0x00000000002e7805 */ /* 0x000fe4000001ff00 */
[----:B------:R-:W-:Y:S02]  /*0320*/  CS2R R44, SRZ ;  /* 0x00000000002c7805 */ /* 0x000fe4000001ff00 */
[----:B------:R-:W-:Y:S02]  /*0330*/  CS2R R50, SRZ ;  /* 0x0000000000327805 */ /* 0x000fe4000001ff00 */
[----:B------:R-:W-:-:S02]  /*0340*/  CS2R R48, SRZ ;  /* 0x0000000000307805 */ /* 0x000fc4000001ff00 */
[----:B------:R-:W-:Y:S01]  /*0350*/  CS2R R54, SRZ ;  /* 0x0000000000367805 */ /* 0x000fe2000001ff00 */
[----:B-1----:R-:W-:Y:S01]  /*0360*/  ULEA UR5, UR8, UR4, 0x18 ;  /* 0x0000000408057291 */ /* 0x002fe2000f8ec0ff */
[----:B------:R-:W-:Y:S01]  /*0370*/  CS2R R52, SRZ ;  /* 0x0000000000347805 */ /* 0x000fe2000001ff00 */
[----:B------:R-:W-:Y:S01]  /*0380*/  ULEA UR7, UR8, UR7, 0x18 ;  /* 0x0000000708077291 */ /* 0x000fe2000f8ec0ff */
[----:B------:R-:W-:Y:S01]  /*0390*/  CS2R R58, SRZ ;  /* 0x00000000003a7805 */ /* 0x000fe2000001ff00 */
[----:B------:R-:W-:Y:S01]  /*03a0*/  UMOV UR4, URZ ;  /* 0x000000ff00047c82 */ /* 0x000fe20008000000 */
[----:B------:R-:W-:Y:S02]  /*03b0*/  CS2R R56, SRZ ;  /* 0x0000000000387805 */ /* 0x000fe4000001ff00 */
[----:B------:R-:W-:Y:S02]  /*03c0*/  IADD3 R8, PT, PT, R11, UR5, RZ ;  /* 0x000000050b087c10 */ /* 0x000fe4000fffe0ff */
[----:B------:R-:W-:-:S02]  /*03d0*/  CS2R R62, SRZ ;  /* 0x00000000003e7805 */ /* 0x000fc4000001ff00 */
[----:B------:R-:W-:Y:S02]  /*03e0*/  LEA R10, R10, UR7, 0x9 ;  /* 0x000000070a0a7c11 */ /* 0x000fe4000f8e48ff */
[----:B------:R-:W-:Y:S02]  /*03f0*/  CS2R R60, SRZ ;  /* 0x00000000003c7805 */ /* 0x000fe4000001ff00 */
[----:B------:R-:W-:Y:S02]  /*0400*/  LEA R12, R9, R8, 0x2 ;  /* 0x00000008090c7211 */ /* 0x000fe400078e10ff */
[----:B------:R-:W-:Y:S02]  /*0410*/  CS2R R8, SRZ ;  /* 0x0000000000087805 */ /* 0x000fe4000001ff00 */
[----:B------:R-:W-:Y:S02]  /*0420*/  IADD3 R20, PT, PT, R10, R5, RZ ;  /* 0x000000050a147210 */ /* 0x000fe40007ffe0ff */
[----:B------:R-:W-:-:S02]  /*0430*/  CS2R R4, SRZ ;  /* 0x0000000000047805 */ /* 0x000fc4000001ff00 */
[----:B------:R-:W-:Y:S02]  /*0440*/  CS2R R10, SRZ ;  /* 0x00000000000a7805 */ /* 0x000fe4000001ff00 */
[----:B------:R-:W-:Y:S02]  /*0450*/  CS2R R66, SRZ ;  /* 0x0000000000427805 */ /* 0x000fe4000001ff00 */
[----:B------:R-:W-:Y:S01]  /*0460*/  CS2R R64, SRZ ;  /* 0x0000000000407805 */ /* 0x000fe2000001ff00 */
[----:B--2---:R-:W-:Y:S04]  /*0470*/  STS [R12], R16 ;  /* 0x000000100c007388 */ /* 0x004fe80000000800 */
[----:B------:R0:W-:Y:S04]  /*0480*/  STS [R12+0x200], R17 ;  /* 0x000200110c007388 */ /* 0x0001e80000000800 */
[----:B------:R-:W-:Y:S04]  /*0490*/  STS [R12+0x400], R18 ;  /* 0x000400120c007388 */ /* 0x000fe80000000800 */
[----:B------:R1:W-:Y:S01]  /*04a0*/  STS [R12+0x600], R19 ;  /* 0x000600130c007388 */ /* 0x0003e20000000800 */
[----:B0-----:R-:W-:-:S03]  /*04b0*/  CS2R R16, SRZ ;  /* 0x0000000000107805 */ /* 0x001fc6000001ff00 */
[----:B---3--:R0:W-:Y:S01]  /*04c0*/  STS.128 [R20], R24 ;  /* 0x0000001814007388 */ /* 0x0081e20000000c00 */
[----:B-1----:R-:W-:Y:S02]  /*04d0*/  CS2R R12, SRZ ;  /* 0x00000000000c7805 */ /* 0x002fe4000001ff00 */
[----:B------:R-:W-:Y:S02]  /*04e0*/  CS2R R18, SRZ ;  /* 0x0000000000127805 */ /* 0x000fe4000001ff00 */
[----:B0-----:R-:W-:Y:S02]  /*04f0*/  CS2R R20, SRZ ;  /* 0x0000000000147805 */ /* 0x001fe4000001ff00 */
[----:B------:R-:W-:Y:S02]  /*0500*/  CS2R R26, SRZ ;  /* 0x00000000001a7805 */ /* 0x000fe4000001ff00 */
[----:B------:R-:W-:Y:S01]  /*0510*/  CS2R R24, SRZ ;  /* 0x0000000000187805 */ /* 0x000fe2000001ff00 */
[----:B------:R-:W-:Y:S06]  /*0520*/  BAR.SYNC.DEFER_BLOCKING 0x0 ;  /* 0x0000000000007b1d */ /* 0x000fec0000010000 */
[----:B------:R-:W-:Y:S05]  /*0530*/  @!P0 BRA `(.L_x_0) ;  /* 0x0000001400588947 */ /* 0x000fea0003800000 */
[----:B------:R-:W-:Y:S01]  /*0540*/  HFMA2 R7, -RZ, RZ, 0, 0 ;  /* 0x00000000ff077431 */ /* 0x000fe200000001ff */
[----:B------:R-:W-:Y:S01]  /*0550*/  UMOV UR8, 0x1 ;  /* 0x0000000100087882 */ /* 0x000fe20000000000 */
[----:B------:R-:W-:-:S05]  /*0560*/  UMOV UR11, 0x8 ;  /* 0x00000008000b7882 */ /* 0x000fca0000000000 */
.L_x_2:
[----:B------:R-:W0:Y:S01]  /*0570*/  S2R R2, SR_TID.Y ;  /* 0x0000000000027919 */ /* 0x000e220000002200 */
[----:B------:R-:W1:Y:S01]  /*0580*/  S2UR UR9, SR_CTAID.Y ;  /* 0x00000000000979c3 */ /* 0x000e620000002600 */
[----:B------:R-:W0:Y:S01]  /*0590*/  LDCU UR7, c[0x0][0x360] ;  /* 0x00006c00ff0777ac */ /* 0x000e220008000800 */
[----:B------:R-:W-:Y:S01]  /*05a0*/  MOV R72, 0x4 ;  /* 0x0000000400487802 */ /* 0x000fe20000000f00 */
[----:B------:R-:W0:Y:S01]  /*05b0*/  S2R R0, SR_TID.X ;  /* 0x0000000000007919 */ /* 0x000e220000002100 */
[----:B------:R-:W2:Y:S04]  /*05c0*/  LDCU.64 UR4, c[0x0][0x390] ;  /* 0x00007200ff0477ac */ /* 0x000ea80008000a00 */
[----:B------:R-:W1:Y:S01]  /*05d0*/  LDC R80, c[0x0][0x3a0] ;  /* 0x0000e800ff507b82 */ /* 0x000e620000000800 */
[----:B------:R-:W3:Y:S07]  /*05e0*/  LDCU UR14, c[0x0][0x39c] ;  /* 0x00007380ff0e77ac */ /* 0x000eee0008000800 */
[----:B------:R-:W4:Y:S08]  /*05f0*/  S2UR UR6, SR_CTAID.X ;  /* 0x00000000000679c3 */ /* 0x000f300000002500 */
[----:B------:R-:W5:Y:S01]  /*0600*/  LDC.64 R68, c[0x0][0x388] ;  /* 0x0000e200ff447b82 */ /* 0x000f620000000a00 */
[----:B-1----:R-:W-:-:S02]  /*0610*/  IMAD R71, R80, UR9, RZ ;  /* 0x0000000950477c24 */ /* 0x002fc4000f8e02ff */
[----:B0-----:R-:W-:-:S03]  /*0620*/  IMAD R77, R2, UR7, R0 ;  /* 0x00000007024d7c24 */ /* 0x001fc6000f8e0200 */
[----:B------:R-:W-:Y:S02]  /*0630*/  SHF.L.U32 R71, R71, 0x7, RZ ;  /* 0x0000000747477819 */ /* 0x000fe400000006ff */
[----:B------:R-:W-:Y:S01]  /*0640*/  SHF.L.U32 R70, R77, 0x2, RZ ;  /* 0x000000024d467819 */ /* 0x000fe200000006ff */
[----:B----4-:R-:W-:Y:S01]  /*0650*/  USHF.L.U32 UR6, UR6, 0x7, URZ ;  /* 0x0000000706067899 */ /* 0x010fe200080006ff */
[----:B------:R-:W-:Y:S02]  /*0660*/  SHF.R.U32.HI R76, RZ, 0x5, R77 ;  /* 0x00000005ff4c7819 */ /* 0x000fe4000001164d */
[----:B------:R-:W-:Y:S01]  /*0670*/  LOP3.LUT R73, R70, 0x7c, RZ, 0xc0, !PT ;  /* 0x0000007c46497812 */ /* 0x000fe200078ec0ff */
[----:B--2---:R-:W-:Y:S01]  /*0680*/  UIMAD.WIDE.U32 UR4, UR6, 0x4, UR4 ;  /* 0x00000004060478a5 */ /* 0x004fe2000f8e0004 */
[----:B------:R-:W-:Y:S01]  /*0690*/  IADD3 R70, PT, PT, R76, UR11, RZ ;  /* 0x0000000b4c467c10 */ /* 0x000fe2000fffe0ff */
[----:B-----5:R-:W-:Y:S01]  /*06a0*/  IMAD.WIDE.U32 R68, R71, 0x4, R68 ;  /* 0x0000000447447825 */ /* 0x020fe200078e0044 */
[----:B------:R-:W-:-:S03]  /*06b0*/  IADD3 R71, PT, PT, R3, UR11, RZ ;  /* 0x0000000b03477c10 */ /* 0x000fc6000fffe0ff */
[----:B---3--:R-:W-:Y:S02]  /*06c0*/  IMAD R73, R70, UR14, R73 ;  /* 0x0000000e46497c24 */ /* 0x008fe4000f8e0249 */
[----:B------:R-:W-:-:S04]  /*06d0*/  IMAD.WIDE.U32 R68, R71, 0x4, R68 ;  /* 0x0000000447447825 */ /* 0x000fc800078e0044 */
[----:B------:R-:W-:Y:S02]  /*06e0*/  IMAD.WIDE R72, R73, R72, UR4 ;  /* 0x0000000449487e25 */ /* 0x000fe4000f8e0248 */
[----:B------:R-:W2:Y:S04]  /*06f0*/  LDG.E.128 R68, desc[UR12][R68.64] ;  /* 0x0000000c44447981 */ /* 0x000ea8000c1e1d00 */
[----:B------:R-:W3:Y:S01]  /*0700*/  LDG.E.128 R72, desc[UR12][R72.64] ;  /* 0x0000000c48487981 */ /* 0x000ee2000c1e1d00 */
[----:B------:R-:W0:Y:S01]  /*0710*/  S2UR UR10, SR_CgaCtaId ;  /* 0x00000000000a79c3 */ /* 0x000e220000008800 */
[----:B------:R-:W-:Y:S01]  /*0720*/  UMOV UR7, 0x400 ;  /* 0x0000040000077882 */ /* 0x000fe20000000000 */
[C---:B------:R-:W-:Y:S01]  /*0730*/  SHF.L.U32 R78, R77.reuse, 0xb, RZ ;  /* 0x0000000b4d4e7819 */ /* 0x040fe200000006ff */
[----:B------:R-:W-:Y:S01]  /*0740*/  USHF.L.U32 UR4, UR8, 0xc, URZ ;  /* 0x0000000c08047899 */ /* 0x000fe200080006ff */
[----:B------:R-:W-:Y:S01]  /*0750*/  SHF.L.U32 R79, R77, 0x1, RZ ;  /* 0x000000014d4f7819 */ /* 0x000fe200000006ff */
[----:B------:R-:W-:Y:S01]  /*0760*/  UIADD3 UR11, UPT, UPT, UR11, 0x8, URZ ;  /* 0x000000080b0b7890 */ /* 0x000fe2000fffe0ff */
[----:B------:R-:W-:-:S02]  /*0770*/  LOP3.LUT R78, R78, 0x800, RZ, 0xc0, !PT ;  /* 0x000008004e4e7812 */ /* 0x000fc400078ec0ff */
[----:B------:R-:W-:Y:S02]  /*0780*/  SHF.L.U32 R77, R77, 0x4, RZ ;  /* 0x000000044d4d7819 */ /* 0x000fe400000006ff */
[----:B------:R-:W-:Y:S02]  /*0790*/  LOP3.LUT R79, R79, 0xfffffffc, RZ, 0xc0, !PT ;  /* 0xfffffffc4f4f7812 */ /* 0x000fe400078ec0ff */
[----:B------:R-:W-:Y:S02]  /*07a0*/  LOP3.LUT R77, R77, 0x1f0, RZ, 0xc0, !PT ;  /* 0x000001f04d4d7812 */ /* 0x000fe400078ec0ff */
[----:B------:R-:W-:Y:S01]  /*07b0*/  ISETP.LE.AND P0, PT, R80, UR11, PT ;  /* 0x0000000b50007c0c */ /* 0x000fe2000bf03270 */
[----:B0-----:R-:W-:Y:S02]  /*07c0*/  ULEA UR5, UR10, UR7, 0x18 ;  /* 0x000000070a057291 */ /* 0x001fe4000f8ec0ff */
[----:B------:R-:W-:-:S04]  /*07d0*/  UIADD3 UR7, UPT, UPT, UR7, 0x2000, URZ ;  /* 0x0000200007077890 */ /* 0x000fc8000fffe0ff */
[----:B------:R-:W-:Y:S01]  /*07e0*/  ULEA UR7, UR10, UR7, 0x18 ;  /* 0x000000070a077291 */ /* 0x000fe2000f8ec0ff */
[----:B------:R-:W-:Y:S02]  /*07f0*/  MOV R81, UR5 ;  /* 0x0000000500517c02 */ /* 0x000fe40008000f00 */
[----:B------:R-:W-:Y:S02]  /*0800*/  LEA R85, R2, UR5, 0x5 ;  /* 0x0000000502557c11 */ /* 0x000fe4000f8e28ff */
[----:B------:R-:W-:Y:S02]  /*0810*/  IADD3 R78, PT, PT, R78, UR4, R81 ;  /* 0x000000044e4e7c10 */ /* 0x000fe4000fffe051 */
[----:B------:R-:W-:Y:S02]  /*0820*/  LEA R76, R76, UR7, 0x9 ;  /* 0x000000074c4c7c11 */ /* 0x000fe4000f8e48ff */
[----:B------:R-:W-:Y:S02]  /*0830*/  IADD3 R78, PT, PT, R78, R79, RZ ;  /* 0x0000004f4e4e7210 */ /* 0x000fe40007ffe0ff */
[----:B------:R-:W-:Y:S01]  /*0840*/  IADD3 R76, PT, PT, R76, UR4, R77 ;  /* 0x000000044c4c7c10 */ /* 0x000fe2000fffe04d */
[----:B------:R-:W-:Y:S01]  /*0850*/  ULOP3.LUT UR4, UR4, 0x1000, URZ, 0x3c, !UPT ;  /* 0x0000100004047892 */ /* 0x000fe2000f8e3cff */
[----:B------:R-:W-:-:S05]  /*0860*/  LEA R84, R0, UR7, 0x5 ;  /* 0x0000000700547c11 */ /* 0x000fca000f8e28ff */
[----:B------:R-:W-:Y:S02]  /*0870*/  MOV R77, UR4 ;  /* 0x00000004004d7c02 */ /* 0x000fe40008000f00 */
[----:B------:R-:W-:Y:S01]  /*0880*/  MOV R80, UR4 ;  /* 0x0000000400507c02 */ /* 0x000fe20008000f00 */
[----:B------:R-:W-:Y:S01]  /*0890*/  UMOV UR4, UR8 ;  /* 0x0000000800047c82 */ /* 0x000fe20008000000 */
[----:B------:R-:W-:Y:S01]  /*08a0*/  IADD3 R84, PT, PT, R84, 0x10, R77 ;  /* 0x0000001054547810 */ /* 0x000fe20007ffe04d */
[----:B------:R-:W-:Y:S01]  /*08b0*/  UMOV UR8, 0x10 ;  /* 0x0000001000087882 */ /* 0x000fe20000000000 */
[----:B------:R-:W-:Y:S01]  /*08c0*/  IADD3 R85, PT, PT, R85, 0x10, R80 ;  /* 0x0000001055557810 */ /* 0x000fe20007ffe050 */
[----:B--2---:R0:W-:Y:S04]  /*08d0*/  STS [R78], R68 ;  /* 0x000000444e007388 */ /* 0x0041e80000000800 */
[----:B------:R0:W-:Y:S04]  /*08e0*/  STS [R78+0x200], R69 ;  /* 0x000200454e007388 */ /* 0x0001e80000000800 */
[----:B------:R0:W-:Y:S04]  /*08f0*/  STS [R78+0x400], R70 ;  /* 0x000400464e007388 */ /* 0x0001e80000000800 */
[----:B------:R0:W-:Y:S04]  /*0900*/  STS [R78+0x600], R71 ;  /* 0x000600474e007388 */ /* 0x0001e80000000800 */
[----:B---3--:R0:W-:Y:S02]  /*0910*/  STS.128 [R76], R72 ;  /* 0x000000484c007388 */ /* 0x0081e40000000c00 */
.L_x_1:
[----:B0-----:R-:W-:Y:S01]  /*0920*/  LDS.128 R68, [R85+-0x10] ;  /* 0xfffff00055447984 */ /* 0x001fe20000000c00 */
[----:B------:R-:W-:-:S03]  /*0930*/  UIADD3 UR8, UPT, UPT, UR8, 0x800, URZ ;  /* 0x0000080008087890 */ /* 0x000fc6000fffe0ff */
[----:B------:R-:W0:Y:S01]  /*0940*/  LDS.128 R72, [R84+-0x10] ;  /* 0xfffff00054487984 */ /* 0x000e220000000c00 */
[----:B------:R-:W-:-:S03]  /*0950*/  UISETP.NE.AND UP0, UPT, UR8, 0x1010, UPT ;  /* 0x000010100800788c */ /* 0x000fc6000bf05270 */
[----:B------:R-:W1:Y:S04]  /*0960*/  LDS.128 R76, [R84] ;  /* 0x00000000544c7984 */ /* 0x000e680000000c00 */
[----:B------:R-:W2:Y:S01]  /*0970*/  LDS.128 R80, [R85] ;  /* 0x0000000055507984 */ /* 0x000ea20000000c00 */
[C---:B0-----:R-:W-:Y:S01]  /*0980*/  FFMA R64, R68.reuse, R72, R64 ;  /* 0x0000004844407223 */ /* 0x041fe20000000040 */
[C---:B------:R-:W-:Y:S01]  /*0990*/  FFMA R65, R68.reuse, R73, R65 ;  /* 0x0000004944417223 */ /* 0x040fe20000000041 */
[C---:B------:R-:W-:Y:S01]  /*09a0*/  FFMA R66, R68.reuse, R74, R66 ;  /* 0x0000004a44427223 */ /* 0x040fe20000000042 */
[C---:B------:R-:W-:Y:S01]  /*09b0*/  FFMA R67, R68.reuse, R75, R67 ;  /* 0x0000004b44437223 */ /* 0x040fe20000000043 */
[C---:B-1----:R-:W-:Y:S01]  /*09c0*/  FFMA R60, R68.reuse, R76, R60 ;  /* 0x0000004c443c7223 */ /* 0x042fe2000000003c */
[C---:B------:R-:W-:Y:S01]  /*09d0*/  FFMA R61, R68.reuse, R77, R61 ;  /* 0x0000004d443d7223 */ /* 0x040fe2000000003d */
[C---:B------:R-:W-:Y:S01]  /*09e0*/  FFMA R62, R68.reuse, R78, R62 ;  /* 0x0000004e443e7223 */ /* 0x040fe2000000003e */
[----:B------:R-:W-:Y:S01]  /*09f0*/  FFMA R63, R68, R79, R63 ;  /* 0x0000004f443f7223 */ /* 0x000fe2000000003f */
[C---:B------:R-:W-:Y:S01]  /*0a00*/  FFMA R56, R69.reuse, R72, R56 ;  /* 0x0000004845387223 */ /* 0x040fe20000000038 */
[C---:B------:R-:W-:Y:S01]  /*0a10*/  FFMA R57, R69.reuse, R73, R57 ;  /* 0x0000004945397223 */ /* 0x040fe20000000039 */
[C---:B------:R-:W-:Y:S01]  /*0a20*/  FFMA R58, R69.reuse, R74, R58 ;  /* 0x0000004a453a7223 */ /* 0x040fe2000000003a */
[C---:B------:R-:W-:Y:S01]  /*0a30*/  FFMA R59, R69.reuse, R75, R59 ;  /* 0x0000004b453b7223 */ /* 0x040fe2000000003b */
[C---:B------:R-:W-:Y:S01]  /*0a40*/  FFMA R52, R69.reuse, R76, R52 ;  /* 0x0000004c45347223 */ /* 0x040fe20000000034 */
        /* <DEDUP_REMOVED lines=19> */
[C---:B--2---:R-:W-:Y:S01]  /*0b80*/  FFMA R32, R80.reuse, R72, R32 ;  /* 0x0000004850207223 */ /* 0x044fe20000000020 */
        /* <DEDUP_REMOVED lines=21> */
[-C--:B------:R-:W-:Y:S01]  /*0ce0*/  FFMA R81, R81, R79.reuse, R23 ;  /* 0x0000004f51517223 */ /* 0x080fe20000000017 */
[----:B------:R-:W-:Y:S01]  /*0cf0*/  FFMA R82, R82, R79, R15 ;  /* 0x0000004f52527223 */ /* 0x000fe2000000000f */
[C---:B------:R-:W-:Y:S01]  /*0d00*/  FFMA R76, R83.reuse, R76, R4 ;  /* 0x0000004c534c7223 */ /* 0x040fe20000000004 */
[C---:B------:R-:W-:Y:S01]  /*0d10*/  FFMA R77, R83.reuse, R77, R5 ;  /* 0x0000004d534d7223 */ /* 0x040fe20000000005 */
[C---:B------:R-:W-:Y:S01]  /*0d20*/  FFMA R78, R83.reuse, R78, R6 ;  /* 0x0000004e534e7223 */ /* 0x040fe20000000006 */
[C---:B------:R-:W-:Y:S01]  /*0d30*/  FFMA R79, R83.reuse, R79, R7 ;  /* 0x0000004f534f7223 */ /* 0x040fe20000000007 */
[----:B------:R-:W-:Y:S01]  /*0d40*/  LDS.128 R16, [R84+0x1f0] ;  /* 0x0001f00054107984 */ /* 0x000fe20000000c00 */
[C---:B------:R-:W-:Y:S01]  /*0d50*/  FFMA R8, R83.reuse, R72, R8 ;  /* 0x0000004853087223 */ /* 0x040fe20000000008 */
[C---:B------:R-:W-:Y:S01]  /*0d60*/  FFMA R9, R83.reuse, R73, R9 ;  /* 0x0000004953097223 */ /* 0x040fe20000000009 */
[C---:B------:R-:W-:Y:S01]  /*0d70*/  FFMA R10, R83.reuse, R74, R10 ;  /* 0x0000004a530a7223 */ /* 0x040fe2000000000a */
[----:B------:R-:W-:Y:S01]  /*0d80*/  LDS.128 R20, [R84+0x200] ;  /* 0x0002000054147984 */ /* 0x000fe20000000c00 */
[----:B------:R-:W-:-:S03]  /*0d90*/  FFMA R11, R83, R75, R11 ;  /* 0x0000004b530b7223 */ /* 0x000fc6000000000b */
[----:B------:R-:W0:Y:S04]  /*0da0*/  LDS.128 R4, [R85+0x200] ;  /* 0x0002000055047984 */ /* 0x000e280000000c00 */
[----:B------:R-:W1:Y:S01]  /*0db0*/  LDS.128 R12, [R85+0x1f0] ;  /* 0x0001f000550c7984 */ /* 0x000e620000000c00 */
[C---:B0-----:R-:W-:Y:S01]  /*0dc0*/  FFMA R75, R5.reuse, R16, R24 ;  /* 0x00000010054b7223 */ /* 0x041fe20000000018 */
        /* <DEDUP_REMOVED lines=15> */
[C---:B-1----:R-:W-:Y:S01]  /*0ec0*/  FFMA R64, R12.reuse, R16, R64 ;  /* 0x000000100c407223 */ /* 0x042fe20000000040 */
        /* <DEDUP_REMOVED lines=42> */
[----:B------:R-:W-:Y:S01]  /*1170*/  LDS.128 R12, [R84+0x3f0] ;  /* 0x0003f000540c7984 */ /* 0x000fe20000000c00 */
[-C--:B------:R-:W-:Y:S01]  /*1180*/  FFMA R4, R4, R23.reuse, R31 ;  /* 0x0000001704047223 */ /* 0x080fe2000000001f */
[C---:B------:R-:W-:Y:S01]  /*1190*/  FFMA R79, R7.reuse, R23, R79 ;  /* 0x00000017074f7223 */ /* 0x040fe2000000004f */
[C---:B------:R-:W-:Y:S01]  /*11a0*/  FFMA R76, R7.reuse, R20, R76 ;  /* 0x00000014074c7223 */ /* 0x040fe2000000004c */
[----:B------:R-:W-:Y:S01]  /*11b0*/  LDS.128 R24, [R84+0x400] ;  /* 0x0004000054187984 */ /* 0x000fe20000000c00 */
[C---:B------:R-:W-:Y:S01]  /*11c0*/  FFMA R77, R7.reuse, R21, R77 ;  /* 0x00000015074d7223 */ /* 0x040fe2000000004d */
[----:B------:R-:W-:-:S02]  /*11d0*/  FFMA R78, R7, R22, R78 ;  /* 0x00000016074e7223 */ /* 0x000fc4000000004e */
        /* <DEDUP_REMOVED lines=24> */
[CC--:B------:R-:W-:Y:S01]  /*1360*/  FFMA R20, R31.reuse, R26.reuse, R38 ;  /* 0x0000001a1f147223 */ /* 0x0c0fe20000000026 */
[C---:B------:R-:W-:Y:S01]  /*1370*/  FFMA R17, R18.reuse, R13, R80 ;  /* 0x0000000d12117223 */ /* 0x040fe20000000050 */
[-C--:B------:R-:W-:Y:S01]  /*1380*/  FFMA R31, R31, R27.reuse, R39 ;  /* 0x0000001b1f1f7223 */ /* 0x080fe20000000027 */
[C---:B------:R-:W-:Y:S01]  /*1390*/  FFMA R80, R18.reuse, R26, R5 ;  /* 0x0000001a12507223 */ /* 0x040fe20000000005 */
[C---:B------:R-:W-:Y:S01]  /*13a0*/  FFMA R97, R18.reuse, R27, R6 ;  /* 0x0000001b12617223 */ /* 0x040fe20000000006 */
[-C--:B------:R-:W-:Y:S01]  /*13b0*/  FFMA R98, R19, R12.reuse, R8 ;  /* 0x0000000c13627223 */ /* 0x080fe20000000008 */
[----:B------:R-:W-:Y:S01]  /*13c0*/  LDS.128 R36, [R85+0x5f0] ;  /* 0x0005f00055247984 */ /* 0x000fe20000000c00 */
[-C--:B------:R-:W-:Y:S01]  /*13d0*/  FFMA R81, R18, R12.reuse, R71 ;  /* 0x0000000c12517223 */ /* 0x080fe20000000047 */
[C---:B------:R-:W-:Y:S01]  /*13e0*/  FFMA R64, R28.reuse, R12, R64 ;  /* 0x0000000c1c407223 */ /* 0x040fe20000000040 */
[C---:B------:R-:W-:Y:S01]  /*13f0*/  FFMA R65, R28.reuse, R13, R65 ;  /* 0x0000000d1c417223 */ /* 0x040fe20000000041 */
[----:B------:R-:W0:Y:S01]  /*1400*/  LDS.128 R8, [R84+0x5f0] ;  /* 0x0005f00054087984 */ /* 0x000e220000000c00 */
[C---:B------:R-:W-:Y:S01]  /*1410*/  FFMA R66, R28.reuse, R14, R66 ;  /* 0x0000000e1c427223 */ /* 0x040fe20000000042 */
[C---:B------:R-:W-:Y:S01]  /*1420*/  FFMA R67, R28.reuse, R15, R67 ;  /* 0x0000000f1c437223 */ /* 0x040fe20000000043 */
[C---:B------:R-:W-:Y:S01]  /*1430*/  FFMA R60, R28.reuse, R24, R60 ;  /* 0x000000181c3c7223 */ /* 0x040fe2000000003c */
[----:B------:R1:W2:Y:S01]  /*1440*/  LDS.128 R4, [R84+0x600] ;  /* 0x0006000054047984 */ /* 0x0002a20000000c00 */
[C---:B------:R-:W-:Y:S01]  /*1450*/  FFMA R61, R28.reuse, R25, R61 ;  /* 0x000000191c3d7223 */ /* 0x040fe2000000003d */
[C---:B------:R-:W-:Y:S01]  /*1460*/  FFMA R62, R28.reuse, R26, R62 ;  /* 0x0000001a1c3e7223 */ /* 0x040fe2000000003e */
[----:B------:R-:W-:Y:S01]  /*1470*/  FFMA R63, R28, R27, R63 ;  /* 0x0000001b1c3f7223 */ /* 0x000fe2000000003f */
[----:B------:R3:W4:Y:S01]  /*1480*/  LDS.128 R68, [R85+0x600] ;  /* 0x0006000055447984 */ /* 0x0007220000000c00 */
        /* <DEDUP_REMOVED lines=26> */
[----:B------:R-:W-:Y:S01]  /*1630*/  FFMA R79, R19, R27, R79 ;  /* 0x0000001b134f7223 */ /* 0x000fe2000000004f */
[----:B-1----:R-:W-:-:S02]  /*1640*/  IADD3 R84, PT, PT, R84, 0x800, RZ ;  /* 0x0000080054547810 */ /* 0x002fc40007ffe0ff */
[----:B---3--:R-:W-:Y:S01]  /*1650*/  IADD3 R85, PT, PT, R85, 0x800, RZ ;  /* 0x0000080055557810 */ /* 0x008fe20007ffe0ff */
[C---:B0-----:R-:W-:Y:S01]  /*1660*/  FFMA R64, R36.reuse, R8, R64 ;  /* 0x0000000824407223 */ /* 0x041fe20000000040 */
[C---:B------:R-:W-:Y:S01]  /*1670*/  FFMA R65, R36.reuse, R9, R65 ;  /* 0x0000000924417223 */ /* 0x040fe20000000041 */
[C---:B------:R-:W-:Y:S01]  /*1680*/  FFMA R66, R36.reuse, R10, R66 ;  /* 0x0000000a24427223 */ /* 0x040fe20000000042 */
[C---:B------:R-:W-:Y:S01]  /*1690*/  FFMA R67, R36.reuse, R11, R67 ;  /* 0x0000000b24437223 */ /* 0x040fe20000000043 */
[C---:B--2---:R-:W-:Y:S01]  /*16a0*/  FFMA R60, R36.reuse, R4, R60 ;  /* 0x00000004243c7223 */ /* 0x044fe2000000003c */
        /* <DEDUP_REMOVED lines=25> */
[CC--:B------:R-:W-:Y:S01]  /*1840*/  FFMA R38, R39.reuse, R6.reuse, R20 ;  /* 0x0000000627267223 */ /* 0x0c0fe20000000014 */
[----:B------:R-:W-:Y:S01]  /*1850*/  FFMA R39, R39, R7, R31 ;  /* 0x0000000727277223 */ /* 0x000fe2000000001f */
[C---:B----4-:R-:W-:Y:S01]  /*1860*/  FFMA R21, R69.reuse, R5, R23 ;  /* 0x0000000545157223 */ /* 0x050fe20000000017 */
        /* <DEDUP_REMOVED lines=31> */
[----:B------:R-:W-:Y:S06]  /*1a60*/  BRA.U UP0, `(.L_x_1) ;  /* 0xffffffed00ac7547 */ /* 0x000fec000b83ffff */
[----:B------:R-:W-:Y:S01]  /*1a70*/  BAR.SYNC.DEFER_BLOCKING 0x0 ;  /* 0x0000000000007b1d */ /* 0x000fe20000010000 */
[----:B------:R-:W-:-:S05]  /*1a80*/  ULOP3.LUT UR8, UR4, 0x1, URZ, 0x3c, !UPT ;  /* 0x0000000104087892 */ /* 0x000fca000f8e3cff */
[----:B------:R-:W-:Y:S07]  /*1a90*/  @!P0 BRA `(.L_x_2) ;  /* 0xffffffe800b48947 */ /* 0x000fee000383ffff */
.L_x_0:
[----:B------:R-:W-:Y:S01]  /*1aa0*/  USHF.L.U32 UR4, UR4, 0xc, URZ ;  /* 0x0000000c04047899 */ /* 0x000fe200080006ff */
[----:B------:R-:W-:-:S05]  /*1ab0*/  MOV R68, UR7 ;  /* 0x0000000700447c02 */ /* 0x000fca0008000f00 */
[----:B------:R-:W-:Y:S02]  /*1ac0*/  LEA R3, R0, UR4, 0x5 ;  /* 0x0000000400037c11 */ /* 0x000fe4000f8e28ff */
[----:B------:R-:W-:Y:S01]  /*1ad0*/  LEA R84, R2, UR4, 0x5 ;  /* 0x0000000402547c11 */ /* 0x000fe2000f8e28ff */
[----:B------:R-:W-:Y:S01]  /*1ae0*/  UMOV UR4, 0x10 ;  /* 0x0000001000047882 */ /* 0x000fe20000000000 */
[----:B------:R-:W-:Y:S02]  /*1af0*/  IADD3 R3, PT, PT, R3, 0x10, R68 ;  /* 0x0000001003037810 */ /* 0x000fe40007ffe044 */
[----:B------:R-:W-:-:S07]  /*1b00*/  IADD3 R84, PT, PT, R84, UR5, RZ ;  /* 0x0000000554547c10 */ /* 0x000fce000fffe0ff */
.L_x_3:
[----:B------:R-:W-:Y:S04]  /*1b10*/  LDS.128 R68, [R84+UR4+-0x10] ;  /* 0xfffff00454447984 */ /* 0x000fe80008000c00 */
[----:B------:R-:W0:Y:S04]  /*1b20*/  LDS.128 R72, [R3+-0x10] ;  /* 0xfffff00003487984 */ /* 0x000e280000000c00 */
[----:B------:R-:W1:Y:S04]  /*1b30*/  LDS.128 R76, [R3] ;  /* 0x00000000034c7984 */ /* 0x000e680000000c00 */
[----:B------:R-:W2:Y:S01]  /*1b40*/  LDS.128 R80, [R84+UR4] ;  /* 0x0000000454507984 */ /* 0x000ea20008000c00 */
        /* <DEDUP_REMOVED lines=60> */
[----:B------:R-:W-:Y:S01]  /*1f10*/  LDS.128 R16, [R3+0x1f0] ;  /* 0x0001f00003107984 */ /* 0x000fe20000000c00 */
[C---:B------:R-:W-:Y:S01]  /*1f20*/  FFMA R4, R83.reuse, R76, R4 ;  /* 0x0000004c53047223 */ /* 0x040fe20000000004 */
[C---:B------:R-:W-:Y:S01]  /*1f30*/  FFMA R5, R83.reuse, R77, R5 ;  /* 0x0000004d53057223 */ /* 0x040fe20000000005 */
[C---:B------:R-:W-:Y:S01]  /*1f40*/  FFMA R6, R83.reuse, R78, R6 ;  /* 0x0000004e53067223 */ /* 0x040fe20000000006 */
[----:B------:R-:W-:Y:S01]  /*1f50*/  LDS.128 R20, [R3+0x200] ;  /* 0x0002000003147984 */ /* 0x000fe20000000c00 */
[----:B------:R-:W-:-:S03]  /*1f60*/  FFMA R7, R83, R79, R7 ;  /* 0x0000004f53077223 */ /* 0x000fc60000000007 */
[----:B------:R-:W0:Y:S04]  /*1f70*/  LDS.128 R8, [R84+UR4+0x200] ;  /* 0x0002000454087984 */ /* 0x000e280008000c00 */
[----:B------:R-:W1:Y:S01]  /*1f80*/  LDS.128 R12, [R84+UR4+0x1f0] ;  /* 0x0001f004540c7984 */ /* 0x000e620008000c00 */
[C---:B0-----:R-:W-:Y:S01]  /*1f90*/  FFMA R32, R8.reuse, R16, R32 ;  /* 0x0000001008207223 */ /* 0x041fe20000000020 */
        /* <DEDUP_REMOVED lines=47> */
[----:B------:R-:W-:Y:S01]  /*2290*/  LDS.128 R28, [R84+UR4+0x3f0] ;  /* 0x0003f004541c7984 */ /* 0x000fe20008000c00 */
[C---:B------:R-:W-:Y:S01]  /*22a0*/  FFMA R72, R11.reuse, R16, R72 ;  /* 0x000000100b487223 */ /* 0x040fe20000000048 */
[C---:B------:R-:W-:Y:S01]  /*22b0*/  FFMA R73, R11.reuse, R17, R73 ;  /* 0x000000110b497223 */ /* 0x040fe20000000049 */
[C---:B------:R-:W-:Y:S01]  /*22c0*/  FFMA R74, R11.reuse, R18, R74 ;  /* 0x000000120b4a7223 */ /* 0x040fe2000000004a */
[----:B------:R-:W0:Y:S01]  /*22d0*/  LDS.128 R24, [R3+0x3f0] ;  /* 0x0003f00003187984 */ /* 0x000e220000000c00 */
[----:B------:R-:W-:Y:S01]  /*22e0*/  FFMA R75, R11, R19, R75 ;  /* 0x000000130b4b7223 */ /* 0x000fe2000000004b */
[C---:B------:R-:W-:Y:S01]  /*22f0*/  FFMA R68, R9.reuse, R20, R68 ;  /* 0x0000001409447223 */ /* 0x040fe20000000044 */
[C---:B------:R-:W-:Y:S01]  /*2300*/  FFMA R69, R9.reuse, R21, R69 ;  /* 0x0000001509457223 */ /* 0x040fe20000000045 */
[----:B------:R-:W1:Y:S01]  /*2310*/  LDS.128 R12, [R3+0x400] ;  /* 0x00040000030c7984 */ /* 0x000e620000000c00 */
[C---:B------:R-:W-:Y:S01]  /*2320*/  FFMA R70, R9.reuse, R22, R70 ;  /* 0x0000001609467223 */ /* 0x040fe20000000046 */
[----:B------:R-:W-:Y:S01]  /*2330*/  FFMA R81, R9, R23, R81 ;  /* 0x0000001709517223 */ /* 0x000fe20000000051 */
[C---:B------:R-:W-:Y:S01]  /*2340*/  FFMA R87, R10.reuse, R20, R87 ;  /* 0x000000140a577223 */ /* 0x040fe20000000057 */
[----:B------:R-:W2:Y:S01]  /*2350*/  LDS.128 R16, [R84+UR4+0x400] ;  /* 0x0004000454107984 */ /* 0x000ea20008000c00 */
[C---:B------:R-:W-:Y:S01]  /*2360*/  FFMA R88, R10.reuse, R21, R88 ;  /* 0x000000150a587223 */ /* 0x040fe20000000058 */
[C---:B------:R-:W-:Y:S01]  /*2370*/  FFMA R89, R10.reuse, R22, R89 ;  /* 0x000000160a597223 */ /* 0x040fe20000000059 */
[----:B------:R-:W-:Y:S01]  /*2380*/  FFMA R82, R10, R23, R82 ;  /* 0x000000170a527223 */ /* 0x000fe20000000052 */
[C---:B------:R-:W-:Y:S01]  /*2390*/  FFMA R20, R11.reuse, R20, R4 ;  /* 0x000000140b147223 */ /* 0x040fe20000000004 */
[C---:B------:R-:W-:Y:S01]  /*23a0*/  FFMA R21, R11.reuse, R21, R5 ;  /* 0x000000150b157223 */ /* 0x040fe20000000005 */
[C---:B------:R-:W-:Y:S01]  /*23b0*/  FFMA R22, R11.reuse, R22, R6 ;  /* 0x000000160b167223 */ /* 0x040fe20000000006 */
[----:B------:R-:W-:-:S02]  /*23c0*/  FFMA R23, R11, R23, R7 ;  /* 0x000000170b177223 */ /* 0x000fc40000000007 */
[----:B------:R-:W-:Y:S01]  /*23d0*/  LDS.128 R4, [R3+0x600] ;  /* 0x0006000003047984 */ /* 0x000fe20000000c00 */
        /* <DEDUP_REMOVED lines=40> */
[----:B------:R-:W-:Y:S01]  /*2660*/  FFMA R92, R17, R25, R83 ;  /* 0x00000019115c7223 */ /* 0x000fe20000000053 */
        /* <DEDUP_REMOVED lines=8> */
[----:B------:R-:W0:Y:S01]  /*26f0*/  LDS.128 R36, [R84+UR4+0x5f0] ;  /* 0x0005f00454247984 */ /* 0x000e220008000c00 */
[C---:B------:R-:W-:Y:S01]  /*2700*/  FFMA R80, R18.reuse, R25, R80 ;  /* 0x0000001912507223 */ /* 0x040fe20000000050 */
[C---:B------:R-:W-:Y:S01]  /*2710*/  FFMA R85, R18.reuse, R26, R85 ;  /* 0x0000001a12557223 */ /* 0x040fe20000000055 */
[C---:B------:R-:W-:Y:S01]  /*2720*/  FFMA R86, R18.reuse, R27, R86 ;  /* 0x0000001b12567223 */ /* 0x040fe20000000056 */
[----:B------:R1:W2:Y:S01]  /*2730*/  LDS.128 R8, [R3+0x5f0] ;  /* 0x0005f00003087984 */ /* 0x0002a20000000c00 */
[C---:B------:R-:W-:Y:S01]  /*2740*/  FFMA R87, R18.reuse, R12, R87 ;  /* 0x0000000c12577223 */ /* 0x040fe20000000057 */
[C---:B------:R-:W-:Y:S01]  /*2750*/  FFMA R88, R18.reuse, R13, R88 ;  /* 0x0000000d12587223 */ /* 0x040fe20000000058 */
[C---:B------:R-:W-:Y:S01]  /*2760*/  FFMA R89, R18.reuse, R14, R89 ;  /* 0x0000000e12597223 */ /* 0x040fe20000000059 */
[----:B------:R-:W3:Y:S01]  /*2770*/  LDS.128 R68, [R84+UR4+0x600] ;  /* 0x0006000454447984 */ /* 0x000ee20008000c00 */
[----:B------:R-:W-:Y:S01]  /*2780*/  UIADD3 UR4, UPT, UPT, UR4, 0x800, URZ ;  /* 0x0000080004047890 */ /* 0x000fe2000fffe0ff */
[----:B------:R-:W-:Y:S01]  /*2790*/  FFMA R82, R18, R15, R82 ;  /* 0x0000000f12527223 */ /* 0x000fe20000000052 */
[C---:B------:R-:W-:Y:S01]  /*27a0*/  FFMA R72, R19.reuse, R24, R72 ;  /* 0x0000001813487223 */ /* 0x040fe20000000048 */
[C---:B------:R-:W-:Y:S01]  /*27b0*/  FFMA R73, R19.reuse, R25, R73 ;  /* 0x0000001913497223 */ /* 0x040fe20000000049 */
[----:B------:R-:W-:Y:S01]  /*27c0*/  UISETP.NE.AND UP0, UPT, UR4, 0x1010, UPT ;  /* 0x000010100400788c */ /* 0x000fe2000bf05270 */
[C---:B------:R-:W-:Y:S01]  /*27d0*/  FFMA R74, R19.reuse, R26, R74 ;  /* 0x0000001a134a7223 */ /* 0x040fe2000000004a */
[C---:B------:R-:W-:Y:S01]  /*27e0*/  FFMA R75, R19.reuse, R27, R75 ;  /* 0x0000001b134b7223 */ /* 0x040fe2000000004b */
[C---:B------:R-:W-:Y:S01]  /*27f0*/  FFMA R95, R19.reuse, R12, R20 ;  /* 0x0000000c135f7223 */ /* 0x040fe20000000014 */
[C---:B------:R-:W-:Y:S01]  /*2800*/  FFMA R96, R19.reuse, R13, R21 ;  /* 0x0000000d13607223 */ /* 0x040fe20000000015 */
[C---:B------:R-:W-:Y:S01]  /*2810*/  FFMA R97, R19.reuse, R14, R22 ;  /* 0x0000000e13617223 */ /* 0x040fe20000000016 */
[----:B------:R-:W-:Y:S01]  /*2820*/  FFMA R98, R19, R15, R23 ;  /* 0x0000000f13627223 */ /* 0x000fe20000000017 */
[----:B-1----:R-:W-:Y:S01]  /*2830*/  IADD3 R3, PT, PT, R3, 0x800, RZ ;  /* 0x0000080003037810 */ /* 0x002fe20007ffe0ff */
        /* <DEDUP_REMOVED lines=30> */
[-C--:B------:R-:W-:Y:S01]  /*2a20*/  FFMA R38, R39, R6.reuse, R28 ;  /* 0x0000000627267223 */ /* 0x080fe2000000001c */
[----:B---3--:R-:W-:Y:S01]  /*2a30*/  FFMA R22, R69, R6, R16 ;  /* 0x0000000645167223 */ /* 0x008fe20000000010 */
[----:B------:R-:W-:Y:S01]  /*2a40*/  FFMA R39, R39, R7, R31 ;  /* 0x0000000727277223 */ /* 0x000fe2000000001f */
[-C--:B------:R-:W-:Y:S01]  /*2a50*/  FFMA R16, R70, R8.reuse, R17 ;  /* 0x0000000846107223 */ /* 0x080fe20000000011 */
        /* <DEDUP_REMOVED lines=31> */
[----:B------:R-:W0:Y:S01]  /*2c50*/  LDCU.64 UR10, c[0x0][0x380] ;  /* 0x00007000ff0a77ac */ /* 0x000e220008000a00 */
[----:B------:R-:W-:Y:S01]  /*2c60*/  IMAD R0, R2, UR14, R0 ;  /* 0x0000000e02007c24 */ /* 0x000fe2000f8e0200 */
[----:B------:R-:W-:Y:S01]  /*2c70*/  MOV R3, UR6 ;  /* 0x0000000600037c02 */ /* 0x000fe20008000f00 */
[----:B------:R-:W-:Y:S02]  /*2c80*/  UIMAD UR4, UR9, UR14, URZ ;  /* 0x0000000e090472a4 */ /* 0x000fe4000f8e02ff */
[----:B------:R-:W-:Y:S02]  /*2c90*/  MOV R69, UR14 ;  /* 0x0000000e00457c02 */ /* 0x000fe40008000f00 */
[----:B------:R-:W-:Y:S01]  /*2ca0*/  SHF.L.U32 R0, R0, 0x3, RZ ;  /* 0x0000000300007819 */ /* 0x000fe200000006ff */
[----:B------:R-:W-:Y:S01]  /*2cb0*/  USHF.L.U32 UR4, UR4, 0x7, URZ ;  /* 0x0000000704047899 */ /* 0x000fe200080006ff */
[----:B------:R-:W-:Y:S02]  /*2cc0*/  MOV R71, UR14 ;  /* 0x0000000e00477c02 */ /* 0x000fe40008000f00 */
[----:B------:R-:W-:Y:S01]  /*2cd0*/  MOV R73, UR14 ;  /* 0x0000000e00497c02 */ /* 0x000fe20008000f00 */
[----:B------:R-:W-:Y:S01]  /*2ce0*/  USHF.R.S32.HI UR5, URZ, 0x1f, UR4 ;  /* 0x0000001fff057899 */ /* 0x000fe20008011404 */
[----:B------:R-:W-:-:S02]  /*2cf0*/  MOV R75, UR14 ;  /* 0x0000000e004b7c02 */ /* 0x000fc40008000f00 */
[----:B------:R-:W-:Y:S02]  /*2d00*/  IADD3 R3, P0, P1, R0, UR4, R3 ;  /* 0x0000000400037c10 */ /* 0x000fe4000f91e003 */
[----:B------:R-:W-:Y:S02]  /*2d10*/  SHF.R.S32.HI R0, RZ, 0x1f, R0 ;  /* 0x0000001fff007819 */ /* 0x000fe40000011400 */
[----:B------:R-:W-:Y:S02]  /*2d20*/  MOV R77, UR14 ;  /* 0x0000000e004d7c02 */ /* 0x000fe40008000f00 */
[----:B------:R-:W-:Y:S02]  /*2d30*/  IADD3.X R0, PT, PT, R0, UR5, RZ, P0, P1 ;  /* 0x0000000500007c10 */ /* 0x000fe400087e24ff */
[----:B0-----:R-:W-:Y:S02]  /*2d40*/  LEA R2, P0, R3, UR10, 0x2 ;  /* 0x0000000a03027c11 */ /* 0x001fe4000f8010ff */
[----:B------:R-:W-:-:S02]  /*2d50*/  MOV R79, UR14 ;  /* 0x0000000e004f7c02 */ /* 0x000fc40008000f00 */
[----:B------:R-:W-:Y:S02]  /*2d60*/  LEA.HI.X R3, R3, UR11, R0, 0x2, P0 ;  /* 0x0000000b03037c11 */ /* 0x000fe400080f1400 */
[----:B------:R-:W-:Y:S01]  /*2d70*/  MOV R81, UR14 ;  /* 0x0000000e00517c02 */ /* 0x000fe20008000f00 */
[----:B------:R-:W-:Y:S02]  /*2d80*/  IMAD.WIDE R68, R69, 0x4, R2 ;  /* 0x0000000445447825 */ /* 0x000fe400078e0202 */
[----:B------:R-:W-:Y:S04]  /*2d90*/  STG.E.128 desc[UR12][R2.64], R64 ;  /* 0x0000004002007986 */ /* 0x000fe8000c101d0c */
[----:B------:R0:W-:Y:S01]  /*2da0*/  STG.E.128 desc[UR12][R2.64+0x10], R60 ;  /* 0x0000103c02007986 */ /* 0x0001e2000c101d0c */
[----:B------:R-:W-:-:S03]  /*2db0*/  IMAD.WIDE R70, R71, 0x4, R68 ;  /* 0x0000000447467825 */ /* 0x000fc600078e0244 */
[----:B------:R-:W-:Y:S01]  /*2dc0*/  STG.E.128 desc[UR12][R68.64], R56 ;  /* 0x0000003844007986 */ /* 0x000fe2000c101d0c */
[----:B------:R-:W-:-:S03]  /*2dd0*/  IMAD.WIDE R72, R73, 0x4, R70 ;  /* 0x0000000449487825 */ /* 0x000fc600078e0246 */
[----:B------:R-:W-:Y:S04]  /*2de0*/  STG.E.128 desc[UR12][R68.64+0x10], R52 ;  /* 0x0000103444007986 */ /* 0x000fe8000c101d0c */
[----:B------:R-:W-:Y:S01]  /*2df0*/  STG.E.128 desc[UR12][R70.64], R48 ;  /* 0x0000003046007986 */ /* 0x000fe2000c101d0c */
[----:B------:R-:W-:-:S03]  /*2e00*/  IMAD.WIDE R74, R75, 0x4, R72 ;  /* 0x000000044b4a7825 */ /* 0x000fc600078e0248 */
[----:B------:R-:W-:Y:S01]  /*2e10*/  STG.E.128 desc[UR12][R70.64+0x10], R44 ;  /* 0x0000102c46007986 */ /* 0x000fe2000c101d0c */
[----:B------:R-:W-:-:S03]  /*2e20*/  IMAD.WIDE R76, R77, 0x4, R74 ;  /* 0x000000044d4c7825 */ /* 0x000fc600078e024a */
[----:B------:R-:W-:Y:S04]  /*2e30*/  STG.E.128 desc[UR12][R72.64], R40 ;  /* 0x0000002848007986 */ /* 0x000fe8000c101d0c */
[----:B------:R-:W-:Y:S01]  /*2e40*/  STG.E.128 desc[UR12][R72.64+0x10], R36 ;  /* 0x0000102448007986 */ /* 0x000fe2000c101d0c */
[----:B------:R-:W-:-:S03]  /*2e50*/  IMAD.WIDE R78, R79, 0x4, R76 ;  /* 0x000000044f4e7825 */ /* 0x000fc600078e024c */
[----:B------:R-:W-:Y:S01]  /*2e60*/  STG.E.128 desc[UR12][R74.64], R32 ;  /* 0x000000204a007986 */ /* 0x000fe2000c101d0c */
[----:B0-----:R-:W-:-:S03]  /*2e70*/  IMAD.WIDE R2, R81, 0x4, R78 ;  /* 0x0000000451027825 */ /* 0x001fc600078e024e */
[----:B------:R-:W-:Y:S04]  /*2e80*/  STG.E.128 desc[UR12][R74.64+0x10], R28 ;  /* 0x0000101c4a007986 */ /* 0x000fe8000c101d0c */
[----:B------:R-:W-:Y:S04]  /*2e90*/  STG.E.128 desc[UR12][R76.64], R24 ;  /* 0x000000184c007986 */ /* 0x000fe8000c101d0c */
[----:B------:R-:W-:Y:S04]  /*2ea0*/  STG.E.128 desc[UR12][R76.64+0x10], R20 ;  /* 0x000010144c007986 */ /* 0x000fe8000c101d0c */
[----:B------:R-:W-:Y:S04]  /*2eb0*/  STG.E.128 desc[UR12][R78.64], R16 ;  /* 0x000000104e007986 */ /* 0x000fe8000c101d0c */
[----:B------:R-:W-:Y:S04]  /*2ec0*/  STG.E.128 desc[UR12][R78.64+0x10], R12 ;  /* 0x0000100c4e007986 */ /* 0x000fe8000c101d0c */
[----:B------:R-:W-:Y:S04]  /*2ed0*/  STG.E.128 desc[UR12][R2.64], R8 ;  /* 0x0000000802007986 */ /* 0x000fe8000c101d0c */
[----:B------:R-:W-:Y:S01]  /*2ee0*/  STG.E.128 desc[UR12][R2.64+0x10], R4 ;  /* 0x0000100402007986 */ /* 0x000fe2000c101d0c */
[----:B------:R-:W-:Y:S05]  /*2ef0*/  EXIT ;  /* 0x000000000000794d */ /* 0x000fea0003800000 */
.L_x_4:
[----:B------:R-:W-:-:S00]  /*2f00*/  BRA `(.L_x_4) ;  /* 0xfffffffc00fc7947 */ /* 0x000fc0000383ffff */
[----:B------:R-:W-:-:S00]  /*2f10*/  NOP ;  /* 0x0000000000007918 */ /* 0x000fc00000000000 */
        /* <DEDUP_REMOVED lines=14> */
.L_x_5:


//--------------------- .nv.shared._Z13matrixMulCUDAILi128ELi128ELi8ELi8ELi8ELb1EEvPfS0_S0_iii --------------------------
	.section	.nv.shared._Z13matrixMulCUDAILi128ELi128ELi8ELi8ELi8ELb1EEvPfS0_S0_iii,"aw",@nobits
	.sectionflags	@""
	.align	4
.nv.shared._Z13matrixMulCUDAILi128ELi128ELi8ELi8ELi8ELb1EEvPfS0_S0_iii:
	.zero		17408


//--------------------- .nv.shared.reserved.0     --------------------------
	.section	.nv.shared.reserved.0,"aw",@nobits
	.weak		__nv_reservedSMEM_offset_0_alias
	.size		__nv_reservedSMEM_offset_0_alias, 0, 64
	.other		__nv_reservedSMEM_offset_0_alias,@"STO_CUDA_RESERVED_SHARED STV_DEFAULT"
__nv_reservedSMEM_offset_0_alias:
	.zero		0
	.zero		64


//--------------------- .nv.constant0._Z13matrixMulCUDAILi128ELi128ELi8ELi8ELi8ELb1EEvPfS0_S0_iii --------------------------
	.section	.nv.constant0._Z13matrixMulCUDAILi128ELi128ELi8ELi8ELi8ELb1EEvPfS0_S0_iii,"a",@progbits
	.sectionflags	@""
	.align	4
.nv.constant0._Z13matrixMulCUDAILi128ELi128ELi8ELi8ELi8ELb1EEvPfS0_S0_iii:
	.zero		932


//--------------------- SYMBOLS --------------------------

	.type		.nv.reservedSmem.offset0,@object
	.size		.nv.reservedSmem.offset0,0x4
	.type		.nv.reservedSmem.cap,@object
	.size		.nv.reservedSmem.cap,0x4
